def gluon_wgmma(
    a_ptr,
    b_ptr,
    c_ptr,
    M,
    N,
    K,
    stride_am,
    stride_bk,
    stride_cm,
    BLOCK_M: gl.constexpr,
    BLOCK_N: gl.constexpr,
    BLOCK_K: gl.constexpr,
    DTYPE: gl.constexpr,
    A_LAYOUT: gl.constexpr,
    B_LAYOUT: gl.constexpr,
    C_LAYOUT: gl.constexpr,
    B_SHAPE: gl.constexpr,
    TRANS_B: gl.constexpr,
    NUM_BUFFERS: gl.constexpr,
    NUM_WARPS: gl.constexpr,
):
    a_desc = tma.make_tensor_descriptor(
        a_ptr, [M, K], [stride_am, 1], [BLOCK_M, BLOCK_K], A_LAYOUT
    )
    b_desc = tma.make_tensor_descriptor(
        b_ptr,
        [N, K] if TRANS_B else [K, N],
        [stride_bk, 1],
        B_SHAPE,
        B_LAYOUT,
    )
    c_desc = tma.make_tensor_descriptor(
        c_ptr, [M, N], [stride_cm, 1], [BLOCK_M, BLOCK_N], C_LAYOUT
    )

    a_bufs = gl.allocate_shared_memory(
        DTYPE, [NUM_BUFFERS, BLOCK_M, BLOCK_K], A_LAYOUT
    )
    b_bufs = gl.allocate_shared_memory(DTYPE, [NUM_BUFFERS] + B_SHAPE, B_LAYOUT)

    pid_m = gl.program_id(0)
    pid_n = gl.program_id(1)
    off_m = pid_m * BLOCK_M
    off_n = pid_n * BLOCK_N

    mma_layout: gl.constexpr = pick_wgmma_layout(DTYPE, BLOCK_M, BLOCK_N, NUM_WARPS)
    acc = warpgroup_mma_init(
        gl.zeros((BLOCK_M, BLOCK_N), dtype=gl.float32, layout=mma_layout)
    )

    bars = gl.allocate_shared_memory(
        gl.int64, [NUM_BUFFERS, 1], mbarrier.MBarrierLayout()
    )
    for i in gl.static_range(NUM_BUFFERS):
        mbarrier.init(bars.index(i), count=1)
    idx = 0
    phase = 0

    for k in range(0, K, BLOCK_K):
        a = a_bufs.index(idx)
        b = b_bufs.index(idx)
        bar = bars.index(idx)
        mbarrier.expect(bar, a_desc.block_type.nbytes + b_desc.block_type.nbytes)
        tma.async_copy_global_to_shared(a_desc, [off_m, k], bar, a)
        tma.async_copy_global_to_shared(
            b_desc, [off_n, k] if TRANS_B else [k, off_n], bar, b
        )
        mbarrier.wait(bar, phase=phase)

        if TRANS_B:
            b = b.permute((1, 0))
        acc = warpgroup_mma_wait(num_outstanding=0, deps=(acc,))
        acc = warpgroup_mma(a, b, acc, is_async=True)

        idx += 1
        if idx == NUM_BUFFERS:
            idx = 0
            phase ^= 1

    acc = warpgroup_mma_wait(num_outstanding=0, deps=(acc,))
    for i in gl.static_range(NUM_BUFFERS):
        mbarrier.invalidate(bars.index(i))

    c_smem = gl.allocate_shared_memory(DTYPE, [BLOCK_M, BLOCK_N], C_LAYOUT)
    c_smem.store(acc.to(DTYPE))
    fence_async_shared()
    tma.async_copy_shared_to_global(c_desc, [off_m, off_n], c_smem)
    tma.store_wait(pendings=0)

# config = {"BLOCK_K": 32, "BLOCK_M": 64, "BLOCK_N": 64, "arch": "sm_90", "dtype": "fp8e4m3", "num_buffers": 4, "num_warps": 8, "trans_b": 1}
# arch = sm_90


// ===== COMPILED SASS (sm_90a) =====

	.target	sm_90a

	.elftype	@"ET_EXEC"


//--------------------- .note.nv.tkinfo           --------------------------
	.section	.note.nv.tkinfo,"",@"SHT_NOTE"
	.sectionflags	@"SHF_NOTE_NV_TKINFO"
	.tkinfo
        /*0018*/ 	.word	0x00000002
        /*0030*/ 	.string	""
        /*0030*/ 	.string	"ptxas"
        /*0030*/ 	.string	"Cuda compilation tools, release 13.0, V13.0.88"
        /*0030*/ 	.string	"Build cuda_13.0.r13.0/compiler.36424714_0"
        /*0030*/ 	.string	"-v  -suppress-debug-info  -lineinfo  -arch sm_90a "



//--------------------- .note.nv.cuinfo           --------------------------
	.section	.note.nv.cuinfo,"",@"SHT_NOTE"
	.sectionflags	@"SHF_NOTE_NV_CUINFO"
        /*0018*/ 	.short	0x0002
        /*001a*/ 	.short	0x005a
        /*001c*/ 	.short	0x0082
	.zero		2


//--------------------- .nv.info                  --------------------------
	.section	.nv.info,"",@"SHT_CUDA_INFO"
	.align	4


	//----- nvinfo : EIATTR_REGCOUNT
	.align		4
        /*0000*/ 	.byte	0x04, 0x2f
        /*0002*/ 	.short	(.L_1 - .L_0)
	.align		4
.L_0:
        /*0004*/ 	.word	index@(gluon_wgmma)
        /*0008*/ 	.word	0x0000002a


	//----- nvinfo : EIATTR_FRAME_SIZE
	.align		4
.L_1:
        /*000c*/ 	.byte	0x04, 0x11
        /*000e*/ 	.short	(.L_3 - .L_2)
	.align		4
.L_2:
        /*0010*/ 	.word	index@(gluon_wgmma)
        /*0014*/ 	.word	0x00000000


	//----- nvinfo : EIATTR_MIN_STACK_SIZE
	.align		4
.L_3:
        /*0018*/ 	.byte	0x04, 0x12
        /*001a*/ 	.short	(.L_5 - .L_4)
	.align		4
.L_4:
        /*001c*/ 	.word	index@(gluon_wgmma)
        /*0020*/ 	.word	0x00000000
.L_5:


//--------------------- .nv.compat                --------------------------
	.section	.nv.compat,"",@"SHT_CUDA_COMPAT_INFO"
	.align	4
        /*0000*/ 	.byte	0x02, 0x09, 0x01, 0x00, 0x02, 0x02, 0x04, 0x00, 0x02, 0x05, 0x05, 0x00, 0x03, 0x07, 0x01, 0x01
        /*0010*/ 	.byte	0x02, 0x03, 0x03, 0x00, 0x02, 0x06, 0x01, 0x00, 0x04, 0x0b, 0x08, 0x00, 0x00, 0x00, 0x00, 0x00
        /*0020*/ 	.byte	0x00, 0x00, 0x00, 0x00


//--------------------- .nv.info.gluon_wgmma      --------------------------
	.section	.nv.info.gluon_wgmma,"",@"SHT_CUDA_INFO"
	.sectionflags	@""
	.align	4


	//----- nvinfo : EIATTR_CUDA_API_VERSION
	.align		4
        /*0000*/ 	.byte	0x04, 0x37
        /*0002*/ 	.short	(.L_7 - .L_6)
.L_6:
        /*0004*/ 	.word	0x00000082


	//----- nvinfo : EIATTR_KPARAM_INFO
	.align		4
.L_7:
        /*0008*/ 	.byte	0x04, 0x17
        /*000a*/ 	.short	(.L_9 - .L_8)
.L_8:
        /*000c*/ 	.word	0x00000000
        /*0010*/ 	.short	0x000a
        /*0012*/ 	.short	0x0048
        /*0014*/ 	.byte	0x00, 0xf4, 0x21, 0x00


	//----- nvinfo : EIATTR_KPARAM_INFO
	.align		4
.L_9:
        /*0018*/ 	.byte	0x04, 0x17
        /*001a*/ 	.short	(.L_11 - .L_10)
.L_10:
        /*001c*/ 	.word	0x00000000
        /*0020*/ 	.short	0x0009
        /*0022*/ 	.short	0x0040
        /*0024*/ 	.byte	0x00, 0xf4, 0x21, 0x00


	//----- nvinfo : EIATTR_KPARAM_INFO
	.align		4
.L_11:
        /*0028*/ 	.byte	0x04, 0x17
        /*002a*/ 	.short	(.L_13 - .L_12)
.L_12:
        /*002c*/ 	.word	0x00000000
        /*0030*/ 	.short	0x0008
        /*0032*/ 	.short	0x0038
        /*0034*/ 	.byte	0x00, 0xf0, 0x21, 0x00


	//----- nvinfo : EIATTR_KPARAM_INFO
	.align		4
.L_13:
        /*0038*/ 	.byte	0x04, 0x17
        /*003a*/ 	.short	(.L_15 - .L_14)
.L_14:
        /*003c*/ 	.word	0x00000000
        /*0040*/ 	.short	0x0007
        /*0042*/ 	.short	0x0030
        /*0044*/ 	.byte	0x00, 0xf0, 0x21, 0x00


	//----- nvinfo : EIATTR_KPARAM_INFO
	.align		4
.L_15:
        /*0048*/ 	.byte	0x04, 0x17
        /*004a*/ 	.short	(.L_17 - .L_16)
.L_16:
        /*004c*/ 	.word	0x00000000
        /*0050*/ 	.short	0x0006
        /*0052*/ 	.short	0x0028
        /*0054*/ 	.byte	0x00, 0xf0, 0x21, 0x00


	//----- nvinfo : EIATTR_KPARAM_INFO
	.align		4
.L_17:
        /*0058*/ 	.byte	0x04, 0x17
        /*005a*/ 	.short	(.L_19 - .L_18)
.L_18:
        /*005c*/ 	.word	0x00000000
        /*0060*/ 	.short	0x0005
        /*0062*/ 	.short	0x0020
        /*0064*/ 	.byte	0x00, 0xf0, 0x11, 0x00


	//----- nvinfo : EIATTR_KPARAM_INFO
	.align		4
.L_19:
        /*0068*/ 	.byte	0x04, 0x17
        /*006a*/ 	.short	(.L_21 - .L_20)
.L_20:
        /*006c*/ 	.word	0x00000000
        /*0070*/ 	.short	0x0004
        /*0072*/ 	.short	0x001c
        /*0074*/ 	.byte	0x00, 0xf0, 0x11, 0x00


	//----- nvinfo : EIATTR_KPARAM_INFO
	.align		4
.L_21:
        /*0078*/ 	.byte	0x04, 0x17
        /*007a*/ 	.short	(.L_23 - .L_22)
.L_22:
        /*007c*/ 	.word	0x00000000
        /*0080*/ 	.short	0x0003
        /*0082*/ 	.short	0x0018
        /*0084*/ 	.byte	0x00, 0xf0, 0x11, 0x00


	//----- nvinfo : EIATTR_KPARAM_INFO
	.align		4
.L_23:
        /*0088*/ 	.byte	0x04, 0x17
        /*008a*/ 	.short	(.L_25 - .L_24)
.L_24:
        /*008c*/ 	.word	0x00000000
        /*0090*/ 	.short	0x0002
        /*0092*/ 	.short	0x0010
        /*0094*/ 	.byte	0x00, 0xf4, 0x21, 0x00


	//----- nvinfo : EIATTR_KPARAM_INFO
	.align		4
.L_25:
        /*0098*/ 	.byte	0x04, 0x17
        /*009a*/ 	.short	(.L_27 - .L_26)
.L_26:
        /*009c*/ 	.word	0x00000000
        /*00a0*/ 	.short	0x0001
        /*00a2*/ 	.short	0x0008
        /*00a4*/ 	.byte	0x00, 0xf4, 0x21, 0x00


	//----- nvinfo : EIATTR_KPARAM_INFO
	.align		4
.L_27:
        /*00a8*/ 	.byte	0x04, 0x17
        /*00aa*/ 	.short	(.L_29 - .L_28)
.L_28:
        /*00ac*/ 	.word	0x00000000
        /*00b0*/ 	.short	0x0000
        /*00b2*/ 	.short	0x0000
        /*00b4*/ 	.byte	0x00, 0xf4, 0x21, 0x00


	//----- nvinfo : EIATTR_SPARSE_MMA_MASK
	.align		4
.L_29:
        /*00b8*/ 	.byte	0x03, 0x50
        /*00ba*/ 	.short	0x0000


	//----- nvinfo : EIATTR_MAXREG_COUNT
	.align		4
        /*00bc*/ 	.byte	0x03, 0x1b
        /*00be*/ 	.short	0x00ff


	//----- nvinfo : EIATTR_NUM_BARRIERS
	.align		4
        /*00c0*/ 	.byte	0x02, 0x4c
        /*00c2*/ 	.byte	0x01
	.zero		1


	//----- nvinfo : EIATTR_MERCURY_ISA_VERSION
	.align		4
        /*00c4*/ 	.byte	0x03, 0x5f
        /*00c6*/ 	.short	0x0101


	//----- nvinfo : EIATTR_INT_WARP_WIDE_INSTR_OFFSETS
	.align		4
        /*00c8*/ 	.byte	0x04, 0x31
        /*00ca*/ 	.short	(.L_31 - .L_30)


	//   ....[0]....
.L_30:
        /*00cc*/ 	.word	0x00001250


	//   ....[1]....
        /*00d0*/ 	.word	0x00001270


	//   ....[2]....
        /*00d4*/ 	.word	0x00001280


	//   ....[3]....
        /*00d8*/ 	.word	0x00001290


	//   ....[4]....
        /*00dc*/ 	.word	0x000013a0


	//   ....[5]....
        /*00e0*/ 	.word	0x00001620


	//   ....[6]....
        /*00e4*/ 	.word	0x00001630


	//   ....[7]....
        /*00e8*/ 	.word	0x000016b0


	//   ....[8]....
        /*00ec*/ 	.word	0x000016c0


	//   ....[9]....
        /*00f0*/ 	.word	0x00001a00


	//   ....[10]....
        /*00f4*/ 	.word	0x00001a10


	//----- nvinfo : EIATTR_COOP_GROUP_MASK_REGIDS
	.align		4
.L_31:
        /*00f8*/ 	.byte	0x04, 0x29
        /*00fa*/ 	.short	(.L_33 - .L_32)


	//   ....[0]....
.L_32:
        /*00fc*/ 	.word	0xffffffff


	//   ....[1]....
        /*0100*/ 	.word	0xffffffff


	//   ....[2]....
        /*0104*/ 	.word	0xffffffff


	//----- nvinfo : EIATTR_COOP_GROUP_INSTR_OFFSETS
	.align		4
.L_33:
        /*0108*/ 	.byte	0x04, 0x28
        /*010a*/ 	.short	(.L_35 - .L_34)


	//   ....[0]....
.L_34:
        /*010c*/ 	.word	0x00000140


	//   ....[1]....
        /*0110*/ 	.word	0x000006e0


	//   ....[2]....
        /*0114*/ 	.word	0x00000cc0


	//----- nvinfo : EIATTR_MBARRIER_INSTR_OFFSETS
	.align		4
.L_35:
        /*0118*/ 	.byte	0x04, 0x39
        /*011a*/ 	.short	(.L_37 - .L_36)


	//   ....[0]....
.L_36:
        /*011c*/ 	.word	0x000013d0
        /*0120*/ 	.word	0x000000ff
        /*0124*/ 	.word	0x00004000
        /*0128*/ 	.short	0x0100
        /*012a*/ 	.byte	0x08
	.zero		1


	//   ....[1]....
        /*012c*/ 	.word	0x000013f0
        /*0130*/ 	.word	0x000000ff
        /*0134*/ 	.word	0x00004008
        /*0138*/ 	.short	0x0100
        /*013a*/ 	.byte	0x08
	.zero		1


	//   ....[2]....
        /*013c*/ 	.word	0x00001420
        /*0140*/ 	.word	0x000000ff
        /*0144*/ 	.word	0x00004010
        /*0148*/ 	.short	0x0100
        /*014a*/ 	.byte	0x08
	.zero		1


	//   ....[3]....
        /*014c*/ 	.word	0x00001440
        /*0150*/ 	.word	0x000000ff
        /*0154*/ 	.word	0x00004018
        /*0158*/ 	.short	0x0100
        /*015a*/ 	.byte	0x08
	.zero		1


	//   ....[4]....
        /*015c*/ 	.word	0x00001790
        /*0160*/ 	.word	0x000000ff
        /*0164*/ 	.word	0x00004000
        /*0168*/ 	.short	0x010a
        /*016a*/ 	.byte	0x21
	.zero		1


	//   ....[5]....
        /*016c*/ 	.word	0x00001990
        /*0170*/ 	.word	0x000000ff
        /*0174*/ 	.word	0x00004000
        /*0178*/ 	.short	0x0108
        /*017a*/ 	.byte	0x08
	.zero		1


	//   ....[6]....
        /*017c*/ 	.word	0x00001a20
        /*0180*/ 	.word	0x000000ff
        /*0184*/ 	.word	0x00004008
        /*0188*/ 	.short	0x0108
        /*018a*/ 	.byte	0x08
	.zero		1


	//   ....[7]....
        /*018c*/ 	.word	0x00001a60
        /*0190*/ 	.word	0x000000ff
        /*0194*/ 	.word	0x00004010
        /*0198*/ 	.short	0x0108
        /*019a*/ 	.byte	0x08
	.zero		1


	//   ....[8]....
        /*019c*/ 	.word	0x00001a80
        /*01a0*/ 	.word	0x000000ff
        /*01a4*/ 	.word	0x00004018
        /*01a8*/ 	.short	0x0108
        /*01aa*/ 	.byte	0x08
	.zero		1


	//   ....[9]....
        /*01ac*/ 	.word	0x00001b90
        /*01b0*/ 	.word	0x000000ff
        /*01b4*/ 	.word	0x00004000
        /*01b8*/ 	.short	0x010a
        /*01ba*/ 	.byte	0x21
	.zero		1


	//----- nvinfo : EIATTR_NUM_MBARRIERS
	.align		4
.L_37:
        /*01bc*/ 	.byte	0x03, 0x38
        /*01be*/ 	.short	0x0004


	//----- nvinfo : EIATTR_EXIT_INSTR_OFFSETS
	.align		4
        /*01c0*/ 	.byte	0x04, 0x1c
        /*01c2*/ 	.short	(.L_39 - .L_38)


	//   ....[0]....
.L_38:
        /*01c4*/ 	.word	0x00001b80


	//----- nvinfo : EIATTR_REQNTID
	.align		4
.L_39:
        /*01c8*/ 	.byte	0x04, 0x10
        /*01ca*/ 	.short	(.L_41 - .L_40)
.L_40:
        /*01cc*/ 	.word	0x00000100
        /*01d0*/ 	.word	0x00000001
        /*01d4*/ 	.word	0x00000001


	//----- nvinfo : EIATTR_CRS_STACK_SIZE
	.align		4
.L_41:
        /*01d8*/ 	.byte	0x04, 0x1e
        /*01da*/ 	.short	(.L_43 - .L_42)
.L_42:
        /*01dc*/ 	.word	0x00000000


	//----- nvinfo : EIATTR_CBANK_PARAM_SIZE
	.align		4
.L_43:
        /*01e0*/ 	.byte	0x03, 0x19
        /*01e2*/ 	.short	0x0050


	//----- nvinfo : EIATTR_PARAM_CBANK
	.align		4
        /*01e4*/ 	.byte	0x04, 0x0a
        /*01e6*/ 	.short	(.L_45 - .L_44)
	.align		4
.L_44:
        /*01e8*/ 	.word	index@(.nv.constant0.gluon_wgmma)
        /*01ec*/ 	.short	0x0210
        /*01ee*/ 	.short	0x0050


	//----- nvinfo : EIATTR_SW_WAR
	.align		4
.L_45:
        /*01f0*/ 	.byte	0x04, 0x36
        /*01f2*/ 	.short	(.L_47 - .L_46)
.L_46:
        /*01f4*/ 	.word	0x00000008
.L_47:


//--------------------- .nv.callgraph             --------------------------
	.section	.nv.callgraph,"",@"SHT_CUDA_CALLGRAPH"
	.align	4
	.sectionentsize	8
	.align		4
        /*0000*/ 	.word	0x00000000
	.align		4
        /*0004*/ 	.word	0xffffffff
	.align		4
        /*0008*/ 	.word	0x00000000
	.align		4
        /*000c*/ 	.word	0xfffffffe
	.align		4
        /*0010*/ 	.word	0x00000000
	.align		4
        /*0014*/ 	.word	0xfffffffd
	.align		4
        /*0018*/ 	.word	0x00000000
	.align		4
        /*001c*/ 	.word	0xfffffffc


//--------------------- .text.gluon_wgmma         --------------------------
	.section	.text.gluon_wgmma,"ax",@progbits
	.align	128
        .global         gluon_wgmma
        .type           gluon_wgmma,@function
        .size           gluon_wgmma,(.L_x_53 - gluon_wgmma)
        .other          gluon_wgmma,@"STO_CUDA_ENTRY STV_DEFAULT"
gluon_wgmma:
.text.gluon_wgmma:
[----:B------:R-:W-:Y:S01]  /*0000*/  LDC R1, c[0x0][0x28] ;  /* 0x00000a00ff017b82 */ /* 0x000fe20000000800 */
[----:B------:R-:W1:Y:S07]  /*0010*/  S2R R0, SR_TID.X ;  /* 0x0000000000007919 */ /* 0x000e6e0000002100 */
[----:B------:R-:W2:Y:S01]  /*0020*/  S2UR UR4, SR_CgaCtaId ;  /* 0x00000000000479c3 */ /* 0x000ea20000008800 */
[----:B------:R-:W-:Y:S01]  /*0030*/  UMOV UR8, 0x400 ;  /* 0x0000040000087882 */ /* 0x000fe20000000000 */
[----:B------:R-:W-:Y:S01]  /*0040*/  ULDC UR6, c[0x0][0xc] ;  /* 0x0000030000067ab9 */ /* 0x000fe20000000800 */
[----:B------:R-:W-:Y:S01]  /*0050*/  ULDC.64 UR10, c[0x0][0x250] ;  /* 0x00009400000a7ab9 */ /* 0x000fe20000000a00 */
[----:B------:R-:W-:Y:S04]  /*0060*/  BSSY B0, `(.L_x_0) ;  /* 0x000001e000007945 */ /* 0x000fe80003800000 */
[----:B------:R-:W3:Y:S08]  /*0070*/  LDC R9, c[0x0][0x230] ;  /* 0x00008c00ff097b82 */ /* 0x000ef00000000800 */
[----:B------:R-:W-:Y:S08]  /*0080*/  S2UR UR30, SR_CTAID.Y ;  /* 0x00000000001e79c3 */ /* 0x000ff00000002600 */
[----:B------:R-:W4:Y:S01]  /*0090*/  S2UR UR5, SR_CTAID.Z ;  /* 0x00000000000579c3 */ /* 0x000f220000002700 */
[----:B--2---:R-:W-:-:S03]  /*00a0*/  ULEA UR8, UR4, UR8, 0x18 ;  /* 0x0000000804087291 */ /* 0x004fc6000f8ec03f */
[----:B------:R-:W-:Y:S01]  /*00b0*/  ULDC UR4, c[0x0][0x10] ;  /* 0x0000040000047ab9 */ /* 0x000fe20000000800 */
[----:B-1----:R-:W-:-:S03]  /*00c0*/  LOP3.LUT R8, R0, 0xff, RZ, 0xc0, !PT ;  /* 0x000000ff00087812 */ /* 0x002fc600078ec0ff */
[----:B------:R-:W1:Y:S01]  /*00d0*/  S2UR UR31, SR_CTAID.X ;  /* 0x00000000001f79c3 */ /* 0x000e620000002500 */
[----:B---3--:R-:W-:Y:S01]  /*00e0*/  VIADD R4, R9, 0xffffffff ;  /* 0xffffffff09047836 */ /* 0x008fe20000000000 */
[C---:B------:R-:W-:Y:S02]  /*00f0*/  ISETP.GE.U32.AND P0, PT, R8.reuse, 0x20, PT ;  /* 0x000000200800780c */ /* 0x040fe40003f06070 */
[C---:B------:R-:W-:Y:S02]  /*0100*/  ISETP.NE.U32.AND P2, PT, R8.reuse, RZ, PT ;  /* 0x000000ff0800720c */ /* 0x040fe40003f45070 */
[----:B------:R-:W-:Y:S02]  /*0110*/  LEA R3, R8, UR8, 0x2 ;  /* 0x0000000808037c11 */ /* 0x000fe4000f8e10ff */
[----:B------:R-:W2:Y:S07]  /*0120*/  LDC R2, c[0x0][0x228] ;  /* 0x00008a00ff027b82 */ /* 0x000eae0000000800 */
[----:B------:R3:W-:Y:S01]  /*0130*/  @!P0 STS [R3], RZ ;  /* 0x000000ff03008388 */ /* 0x0007e20000000800 */
[----:B------:R-:W-:-:S03]  /*0140*/  NOP ;  /* 0x0000000000007918 */ /* 0x000fc60000000000 */
[----:B------:R3:W-:Y:S01]  /*0150*/  @!P2 STS [UR8+0x20], R4 ;  /* 0x00002004ff00a988 */ /* 0x0007e20008000808 */
[----:B----4-:R-:W-:-:S04]  /*0160*/  UIMAD UR4, UR5, UR4, UR30 ;  /* 0x00000004050472a4 */ /* 0x010fc8000f8e021e */
[----:B-1----:R-:W-:-:S04]  /*0170*/  UIMAD UR4, UR4, UR6, UR31 ;  /* 0x00000006040472a4 */ /* 0x002fc8000f8e021f */
[----:B------:R-:W-:Y:S01]  /*0180*/  UIMAD UR5, UR4, 0x180, URZ ;  /* 0x00000180040578a4 */ /* 0x000fe2000f8e023f */
[----:B--2---:R-:W-:Y:S02]  /*0190*/  VIADD R2, R2, 0xffffffff ;  /* 0xffffffff02027836 */ /* 0x004fe40000000000 */
[----:B------:R-:W-:Y:S01]  /*01a0*/  UMOV UR4, URZ ;  /* 0x0000003f00047c82 */ /* 0x000fe20008000000 */
[----:B------:R-:W-:-:S04]  /*01b0*/  UIADD3 UR6, UP0, UR5, UR10, URZ ;  /* 0x0000000a05067290 */ /* 0x000fc8000ff1e03f */
[----:B------:R-:W-:Y:S01]  /*01c0*/  ULEA.HI.X.SX32 UR7, UR5, UR11, 0x1, UP0 ;  /* 0x0000000b05077291 */ /* 0x000fe200080f0e3f */
[----:B---3--:R-:W-:Y:S11]  /*01d0*/  @P2 BRA `(.L_x_1) ;  /* 0x0000000000182947 */ /* 0x008ff60003800000 */
[----:B------:R-:W1:Y:S01]  /*01e0*/  LDS R5, [UR8+0x8] ;  /* 0x00000808ff057984 */ /* 0x000e620008000800 */
[----:B------:R-:W2:Y:S01]  /*01f0*/  LDC.64 R10, c[0x0][0x210] ;  /* 0x00008400ff0a7b82 */ /* 0x000ea20000000a00 */
[----:B------:R-:W-:Y:S02]  /*0200*/  IMAD.MOV.U32 R6, RZ, RZ, 0x70 ;  /* 0x00000070ff067424 */ /* 0x000fe400078e00ff */
[----:B--2---:R2:W-:Y:S03]  /*0210*/  STS.64 [UR8], R10 ;  /* 0x0000000aff007988 */ /* 0x0045e60008000a08 */
[----:B-1----:R-:W-:-:S05]  /*0220*/  LOP3.LUT R5, R5, 0x10, R6, 0xd8, !PT ;  /* 0x0000001005057812 */ /* 0x002fca00078ed806 */
[----:B------:R2:W-:Y:S02]  /*0230*/  STS [UR8+0x8], R5 ;  /* 0x00000805ff007988 */ /* 0x0005e40008000808 */
.L_x_1:
[----:B------:R-:W-:Y:S05]  /*0240*/  BSYNC B0 ;  /* 0x0000000000007941 */ /* 0x000fea0003800000 */
.L_x_0:
[----:B------:R-:W-:Y:S04]  /*0250*/  BSSY B0, `(.L_x_2) ;  /* 0x000000a000007945 */ /* 0x000fe80003800000 */
[----:B------:R-:W-:Y:S05]  /*0260*/  @P2 BRA `(.L_x_3) ;  /* 0x0000000000202947 */ /* 0x000fea0003800000 */
[----:B--2---:R-:W1:Y:S01]  /*0270*/  LDS R5, [UR8+0x34] ;  /* 0x00003408ff057984 */ /* 0x004e620008000800 */
[----:B------:R-:W-:Y:S02]  /*0280*/  IMAD.MOV.U32 R6, RZ, RZ, 0x1f000000 ;  /* 0x1f000000ff067424 */ /* 0x000fe400078e00ff */
[----:B------:R-:W-:Y:S01]  /*0290*/  @!P2 IMAD.MOV.U32 R7, RZ, RZ, 0x3f ;  /* 0x0000003fff07a424 */ /* 0x000fe200078e00ff */
[----:B------:R-:W2:Y:S02]  /*02a0*/  @!P2 LDS R10, [UR8+0x38] ;  /* 0x00003808ff0aa984 */ /* 0x000ea40008000800 */
[----:B-1----:R-:W-:Y:S02]  /*02b0*/  LOP3.LUT R5, R5, 0xff000000, R6, 0xb8, !PT ;  /* 0xff00000005057812 */ /* 0x002fe400078eb806 */
[----:B--2---:R-:W-:-:S03]  /*02c0*/  @!P2 LOP3.LUT R6, R10, 0xff, R7, 0xb8, !PT ;  /* 0x000000ff0a06a812 */ /* 0x004fc600078eb807 */
[----:B------:R1:W-:Y:S04]  /*02d0*/  STS [UR8+0x34], R5 ;  /* 0x00003405ff007988 */ /* 0x0003e80008000808 */
[----:B------:R1:W-:Y:S02]  /*02e0*/  @!P2 STS [UR8+0x38], R6 ;  /* 0x00003806ff00a988 */ /* 0x0003e40008000808 */
.L_x_3:
[----:B------:R-:W-:Y:S05]  /*02f0*/  BSYNC B0 ;  /* 0x0000000000007941 */ /* 0x000fea0003800000 */
.L_x_2:
[----:B------:R-:W-:Y:S04]  /*0300*/  BSSY B0, `(.L_x_4) ;  /* 0x000000a000007945 */ /* 0x000fe80003800000 */
[----:B------:R-:W-:Y:S05]  /*0310*/  @P2 BRA `(.L_x_5) ;  /* 0x0000000000202947 */ /* 0x000fea0003800000 */
[----:B-12---:R-:W1:Y:S01]  /*0320*/  LDS R5, [UR8+0x1c] ;  /* 0x00001c08ff057984 */ /* 0x006e620008000800 */
[----:B------:R-:W2:Y:S03]  /*0330*/  LDC.64 R6, c[0x0][0x238] ;  /* 0x00008e00ff067b82 */ /* 0x000ea60000000a00 */
[----:B------:R3:W-:Y:S01]  /*0340*/  STS [UR8+0x24], R2 ;  /* 0x00002402ff007988 */ /* 0x0007e20008000808 */
[--C-:B--2---:R-:W-:Y:S02]  /*0350*/  SHF.R.U32.HI R10, RZ, 0x4, R7.reuse ;  /* 0x00000004ff0a7819 */ /* 0x104fe40000011607 */
[----:B------:R-:W-:-:S05]  /*0360*/  SHF.R.U64 R6, R6, 0x4, R7 ;  /* 0x0000000406067819 */ /* 0x000fca0000001207 */
[----:B------:R3:W-:Y:S01]  /*0370*/  STS [UR8+0xc], R6 ;  /* 0x00000c06ff007988 */ /* 0x0007e20008000808 */
[----:B-1----:R-:W-:-:S05]  /*0380*/  LOP3.LUT R5, R5, 0xf, R10, 0xb8, !PT ;  /* 0x0000000f05057812 */ /* 0x002fca00078eb80a */
[----:B------:R3:W-:Y:S02]  /*0390*/  STS [UR8+0x1c], R5 ;  /* 0x00001c05ff007988 */ /* 0x0007e40008000808 */
.L_x_5:
[----:B------:R-:W-:Y:S05]  /*03a0*/  BSYNC B0 ;  /* 0x0000000000007941 */ /* 0x000fea0003800000 */
.L_x_4:
[----:B------:R-:W-:Y:S04]  /*03b0*/  BSSY B1, `(.L_x_6) ;  /* 0x000001d000017945 */ /* 0x000fe80003800000 */
[----:B------:R-:W-:Y:S04]  /*03c0*/  BSSY B0, `(.L_x_7) ;  /* 0x0000018000007945 */ /* 0x000fe80003800000 */
[----:B------:R-:W-:Y:S05]  /*03d0*/  @P2 BRA `(.L_x_8) ;  /* 0x00000000001c2947 */ /* 0x000fea0003800000 */
[----:B-123--:R-:W1:Y:S02]  /*03e0*/  LDS R5, [UR8+0x34] ;  /* 0x00003408ff057984 */ /* 0x00ee640008000800 */
[----:B-1----:R-:W-:-:S05]  /*03f0*/  LOP3.LUT R5, R5, 0x7, RZ, 0xb8, !PT ;  /* 0x0000000705057812 */ /* 0x002fca00078eb8ff */
[----:B------:R1:W-:Y:S01]  /*0400*/  STS [UR8+0x34], R5 ;  /* 0x00003405ff007988 */ /* 0x0003e20008000808 */
[----:B------:R-:W-:Y:S05]  /*0410*/  @P2 BRA `(.L_x_9) ;  /* 0x00000000001c2947 */ /* 0x000fea0003800000 */
[----:B-1----:R-:W1:Y:S02]  /*0420*/  LDS R5, [UR8+0x34] ;  /* 0x00003408ff057984 */ /* 0x002e640008000800 */
[----:B-1----:R-:W-:-:S05]  /*0430*/  LOP3.LUT R5, R5, 0x38, RZ, 0xb8, !PT ;  /* 0x0000003805057812 */ /* 0x002fca00078eb8ff */
[----:B------:R4:W-:Y:S02]  /*0440*/  STS [UR8+0x34], R5 ;  /* 0x00003405ff007988 */ /* 0x0009e40008000808 */
.L_x_8:
[----:B------:R-:W-:Y:S05]  /*0450*/  @P2 BRA `(.L_x_10) ;  /* 0x00000000001c2947 */ /* 0x000fea0003800000 */
[----:B-1234-:R-:W1:Y:S02]  /*0460*/  LDS R5, [UR8+0x8] ;  /* 0x00000808ff057984 */ /* 0x01ee640008000800 */
[----:B-1----:R-:W-:-:S05]  /*0470*/  LOP3.LUT R5, R5, 0x780, RZ, 0xb8, !PT ;  /* 0x0000078005057812 */ /* 0x002fca00078eb8ff */
[----:B------:R2:W-:Y:S02]  /*0480*/  STS [UR8+0x8], R5 ;  /* 0x00000805ff007988 */ /* 0x0005e40008000808 */
.L_x_9:
[----:B------:R-:W-:Y:S05]  /*0490*/  @P2 BRA `(.L_x_11) ;  /* 0x0000000000282947 */ /* 0x000fea0003800000 */
[----:B-12---:R-:W1:Y:S02]  /*04a0*/  LDS R5, [UR8+0x8] ;  /* 0x00000808ff057984 */ /* 0x006e640008000800 */
[----:B-1----:R-:W-:-:S05]  /*04b0*/  LOP3.LUT R5, R5, 0x1800, RZ, 0xb8, !PT ;  /* 0x0000180005057812 */ /* 0x002fca00078eb8ff */
[----:B------:R5:W-:Y:S02]  /*04c0*/  STS [UR8+0x8], R5 ;  /* 0x00000805ff007988 */ /* 0x000be40008000808 */
.L_x_10:
[----:B------:R-:W-:Y:S05]  /*04d0*/  @P2 BREAK B0 ;  /* 0x0000000000002942 */ /* 0x000fea0003800000 */
[----:B------:R-:W-:Y:S05]  /*04e0*/  @P2 BRA `(.L_x_12) ;  /* 0x0000000000242947 */ /* 0x000fea0003800000 */
[----:B-1-3--:R-:W1:Y:S01]  /*04f0*/  LDS R6, [UR8+0x8] ;  /* 0x00000808ff067984 */ /* 0x00ae620008000800 */
[----:B--2-45:R-:W-:-:S05]  /*0500*/  IMAD.MOV.U32 R5, RZ, RZ, 0x6000 ;  /* 0x00006000ff057424 */ /* 0x034fca00078e00ff */
[----:B-1----:R-:W-:-:S04]  /*0510*/  LOP3.LUT R5, R6, 0x2000, R5, 0xd8, !PT ;  /* 0x0000200006057812 */ /* 0x002fc800078ed805 */
[----:B------:R-:W-:-:S05]  /*0520*/  LOP3.LUT R5, R5, 0x400000, RZ, 0xb8, !PT ;  /* 0x0040000005057812 */ /* 0x000fca00078eb8ff */
[----:B------:R3:W-:Y:S02]  /*0530*/  STS [UR8+0x8], R5 ;  /* 0x00000805ff007988 */ /* 0x0007e40008000808 */
.L_x_11:
[----:B------:R-:W-:Y:S05]  /*0540*/  BSYNC B0 ;  /* 0x0000000000007941 */ /* 0x000fea0003800000 */
.L_x_7:
[----:B-123--:R-:W1:Y:S02]  /*0550*/  @!P2 LDS R5, [UR8+0x8] ;  /* 0x00000808ff05a984 */ /* 0x00ee640008000800 */
[----:B-1----:R-:W-:-:S05]  /*0560*/  @!P2 LOP3.LUT R5, R5, 0x8000, RZ, 0xb8, !PT ;  /* 0x000080000505a812 */ /* 0x002fca00078eb8ff */
[----:B------:R1:W-:Y:S02]  /*0570*/  @!P2 STS [UR8+0x8], R5 ;  /* 0x00000805ff00a988 */ /* 0x0003e40008000808 */
.L_x_12:
[----:B------:R-:W-:Y:S05]  /*0580*/  BSYNC B1 ;  /* 0x0000000000017941 */ /* 0x000fea0003800000 */
.L_x_6:
[----:B------:R-:W-:Y:S05]  /*0590*/  WARPSYNC.ALL ;  /* 0x0000000000007948 */ /* 0x000fea0003800000 */
[----:B------:R-:W-:Y:S05]  /*05a0*/  @P0 BRA `(.L_x_13) ;  /* 0x0000000000280947 */ /* 0x000fea0003800000 */
[----:B-12345:R-:W1:Y:S01]  /*05b0*/  S2R R5, SR_LANEID ;  /* 0x0000000000057919 */ /* 0x03ee620000000000 */
[----:B------:R-:W-:Y:S05]  /*05c0*/  WARPSYNC.ALL ;  /* 0x0000000000007948 */ /* 0x000fea0003800000 */
[----:B-1----:R-:W-:-:S05]  /*05d0*/  IMAD.SHL.U32 R5, R5, 0x4, RZ ;  /* 0x0000000405057824 */ /* 0x002fca00078e00ff */
[----:B------:R-:W1:Y:S01]  /*05e0*/  LDS R11, [R5+UR8] ;  /* 0x00000008050b7984 */ /* 0x000e620008000800 */
[----:B------:R-:W-:-:S05]  /*05f0*/  IADD3 R6, P1, R5, UR6, RZ ;  /* 0x0000000605067c10 */ /* 0x000fca000ff3e0ff */
[----:B------:R-:W-:-:S05]  /*0600*/  IMAD.X R7, RZ, RZ, UR7, P1 ;  /* 0x00000007ff077e24 */ /* 0x000fca00088e06ff */
[----:B-1----:R1:W2:Y:S01]  /*0610*/  ATOMG.E.EXCH.STRONG.GPU PT, RZ, [R6], R11 ;  /* 0x0000000b06ff73a8 */ /* 0x0022a200041ee100 */
[----:B------:R-:W-:-:S04]  /*0620*/  DEPBAR {5,4,3,2,1,0} ;  /* 0x0000003f0000791a */ /* 0x000fc80000000000 */
[----:B------:R1:W-:Y:S01]  /*0630*/  UTMACCTL.IV [UR6] ;  /* 0x00000000060079b9 */ /* 0x0003e20008000000 */
[----:B------:R-:W-:Y:S01]  /*0640*/  NOP ;  /* 0x0000000000007918 */ /* 0x000fe20000000000 */
.L_x_13:
[----:B------:R-:W-:Y:S05]  /*0650*/  @P0 BRA `(.L_x_14) ;  /* 0x00000000000c0947 */ /* 0x000fea0003800000 */
[----:B------:R0:W-:Y:S01]  /*0660*/  UTMACMDFLUSH ;  /* 0x00000000000079b7 */ /* 0x0001e20000000000 */
[----:B------:R-:W-:Y:S05]  /*0670*/  @P0 BRA `(.L_x_14) ;  /* 0x0000000000040947 */ /* 0x000fea0003800000 */
[----:B------:R-:W-:-:S04]  /*0680*/  DEPBAR.LE SB0, 0x0 ;  /* 0x000080000000791a */ /* 0x000fc80000000000 */
.L_x_14:
[----:B------:R-:W-:Y:S05]  /*0690*/  WARPSYNC.ALL ;  /* 0x0000000000007948 */ /* 0x000fea0003800000 */
[----:B--2---:R-:W-:Y:S06]  /*06a0*/  BAR.SYNC.DEFER_BLOCKING 0x0 ;  /* 0x0000000000007b1d */ /* 0x004fec0000010000 */
[----:B------:R-:W-:Y:S02]  /*06b0*/  BSSY B1, `(.L_x_15) ;  /* 0x000000b000017945 */ /* 0x000fe40003800000 */
[----:B------:R-:W-:Y:S06]  /*06c0*/  BAR.SYNC.DEFER_BLOCKING 0x0 ;  /* 0x0000000000007b1d */ /* 0x000fec0000010000 */
[----:B------:R2:W-:Y:S01]  /*06d0*/  @!P0 STS [R3], RZ ;  /* 0x000000ff03008388 */ /* 0x0005e20000000800 */
[----:B------:R-:W-:Y:S01]  /*06e0*/  NOP ;  /* 0x0000000000007918 */ /* 0x000fe20000000000 */
[----:B------:R-:W-:Y:S05]  /*06f0*/  @P2 BRA `(.L_x_16) ;  /* 0x0000000000182947 */ /* 0x000fea0003800000 */
[----:B-1-345:R-:W1:Y:S01]  /*0700*/  LDS R5, [UR8+0x8] ;  /* 0x00000808ff057984 */ /* 0x03ae620008000800 */
[----:B------:R-:W3:Y:S01]  /*0710*/  LDC.64 R10, c[0x0][0x218] ;  /* 0x00008600ff0a7b82 */ /* 0x000ee20000000a00 */
[----:B------:R-:W-:Y:S02]  /*0720*/  IMAD.MOV.U32 R6, RZ, RZ, 0x70 ;  /* 0x00000070ff067424 */ /* 0x000fe400078e00ff */
[----:B---3--:R3:W-:Y:S03]  /*0730*/  STS.64 [UR8], R10 ;  /* 0x0000000aff007988 */ /* 0x0087e60008000a08 */
[----:B-1----:R-:W-:-:S05]  /*0740*/  LOP3.LUT R5, R5, 0x10, R6, 0xd8, !PT ;  /* 0x0000001005057812 */ /* 0x002fca00078ed806 */
[----:B------:R3:W-:Y:S02]  /*0750*/  STS [UR8+0x8], R5 ;  /* 0x00000805ff007988 */ /* 0x0007e40008000808 */
.L_x_16:
[----:B-1----:R-:W-:Y:S05]  /*0760*/  BSYNC B1 ;  /* 0x0000000000017941 */ /* 0x002fea0003800000 */
.L_x_15:
[----:B------:R-:W-:Y:S04]  /*0770*/  BSSY B2, `(.L_x_17) ;  /* 0x000000f000027945 */ /* 0x000fe80003800000 */
[----:B------:R-:W-:Y:S04]  /*0780*/  BSSY B1, `(.L_x_18) ;  /* 0x000000c000017945 */ /* 0x000fe80003800000 */
[----:B------:R-:W-:Y:S05]  /*0790*/  @P2 BRA `(.L_x_19) ;  /* 0x0000000000282947 */ /* 0x000fea0003800000 */
[----:B---345:R-:W1:Y:S01]  /*07a0*/  LDS R5, [UR8+0x34] ;  /* 0x00003408ff057984 */ /* 0x038e620008000800 */
[----:B------:R-:W-:Y:S01]  /*07b0*/  IMAD.MOV.U32 R6, RZ, RZ, 0x1f000000 ;  /* 0x1f000000ff067424 */ /* 0x000fe200078e00ff */
[----:B------:R-:W-:Y:S05]  /*07c0*/  @P2 BREAK B1 ;  /* 0x0000000000012942 */ /* 0x000fea0003800000 */
[----:B-1----:R-:W-:-:S05]  /*07d0*/  LOP3.LUT R5, R5, 0xff000000, R6, 0xb8, !PT ;  /* 0xff00000005057812 */ /* 0x002fca00078eb806 */
[----:B------:R1:W-:Y:S01]  /*07e0*/  STS [UR8+0x34], R5 ;  /* 0x00003405ff007988 */ /* 0x0003e20008000808 */
[----:B------:R-:W-:Y:S05]  /*07f0*/  @P2 BRA `(.L_x_20) ;  /* 0x0000000000182947 */ /* 0x000fea0003800000 */
[----:B-1----:R-:W1:Y:S01]  /*0800*/  LDS R5, [UR8+0x38] ;  /* 0x00003808ff057984 */ /* 0x002e620008000800 */
[----:B------:R-:W-:-:S05]  /*0810*/  IMAD.MOV.U32 R6, RZ, RZ, 0x3f ;  /* 0x0000003fff067424 */ /* 0x000fca00078e00ff */
[----:B-1----:R-:W-:-:S05]  /*0820*/  LOP3.LUT R5, R5, 0xff, R6, 0xb8, !PT ;  /* 0x000000ff05057812 */ /* 0x002fca00078eb806 */
[----:B------:R1:W-:Y:S02]  /*0830*/  STS [UR8+0x38], R5 ;  /* 0x00003805ff007988 */ /* 0x0003e40008000808 */
.L_x_19:
[----:B------:R-:W-:Y:S05]  /*0840*/  BSYNC B1 ;  /* 0x0000000000017941 */ /* 0x000fea0003800000 */
.L_x_18:
[----:B------:R1:W-:Y:S02]  /*0850*/  @!P2 STS [UR8+0x20], R4 ;  /* 0x00002004ff00a988 */ /* 0x0003e40008000808 */
.L_x_20:
[----:B------:R-:W-:Y:S05]  /*0860*/  BSYNC B2 ;  /* 0x0000000000027941 */ /* 0x000fea0003800000 */
.L_x_17:
[----:B------:R-:W-:Y:S05]  /*0870*/  WARPSYNC.ALL ;  /* 0x0000000000007948 */ /* 0x000fea0003800000 */
[----:B---3--:R-:W3:Y:S01]  /*0880*/  LDC R6, c[0x0][0x22c] ;  /* 0x00008b00ff067b82 */ /* 0x008ee20000000800 */
[----:B------:R-:W-:Y:S01]  /*0890*/  BSSY B2, `(.L_x_21) ;  /* 0x000000b000027945 */ /* 0x000fe20003800000 */
[----:B---3--:R-:W-:-:S03]  /*08a0*/  VIADD R6, R6, 0xffffffff ;  /* 0xffffffff06067836 */ /* 0x008fc60000000000 */
[----:B------:R-:W-:Y:S05]  /*08b0*/  @P2 BRA `(.L_x_22) ;  /* 0x0000000000202947 */ /* 0x000fea0003800000 */
[----:B-1----:R-:W1:Y:S01]  /*08c0*/  LDS R4, [UR8+0x1c] ;  /* 0x00001c08ff047984 */ /* 0x002e620008000800 */
[----:B------:R-:W3:Y:S03]  /*08d0*/  LDC.64 R10, c[0x0][0x240] ;  /* 0x00009000ff0a7b82 */ /* 0x000ee60000000a00 */
[----:B------:R1:W-:Y:S01]  /*08e0*/  STS [UR8+0x24], R6 ;  /* 0x00002406ff007988 */ /* 0x0003e20008000808 */
[--C-:B---3--:R-:W-:Y:S02]  /*08f0*/  SHF.R.U32.HI R7, RZ, 0x4, R11.reuse ;  /* 0x00000004ff077819 */ /* 0x108fe4000001160b */
[----:B----45:R-:W-:-:S05]  /*0900*/  SHF.R.U64 R5, R10, 0x4, R11 ;  /* 0x000000040a057819 */ /* 0x030fca000000120b */
[----:B------:R3:W-:Y:S01]  /*0910*/  STS [UR8+0xc], R5 ;  /* 0x00000c05ff007988 */ /* 0x0007e20008000808 */
[----:B-1----:R-:W-:-:S05]  /*0920*/  LOP3.LUT R4, R4, 0xf, R7, 0xb8, !PT ;  /* 0x0000000f04047812 */ /* 0x002fca00078eb807 */
[----:B------:R3:W-:Y:S02]  /*0930*/  STS [UR8+0x1c], R4 ;  /* 0x00001c04ff007988 */ /* 0x0007e40008000808 */
.L_x_22:
[----:B------:R-:W-:Y:S05]  /*0940*/  BSYNC B2 ;  /* 0x0000000000027941 */ /* 0x000fea0003800000 */
.L_x_21:
[----:B------:R-:W-:Y:S04]  /*0950*/  BSSY B3, `(.L_x_23) ;  /* 0x000001d000037945 */ /* 0x000fe80003800000 */
[----:B------:R-:W-:Y:S04]  /*0960*/  BSSY B2, `(.L_x_24) ;  /* 0x0000018000027945 */ /* 0x000fe80003800000 */
[----:B------:R-:W-:Y:S05]  /*0970*/  @P2 BRA `(.L_x_25) ;  /* 0x00000000001c2947 */ /* 0x000fea0003800000 */
[----:B-1-3--:R-:W1:Y:S02]  /*0980*/  LDS R4, [UR8+0x34] ;  /* 0x00003408ff047984 */ /* 0x00ae640008000800 */
[----:B-1----:R-:W-:-:S05]  /*0990*/  LOP3.LUT R4, R4, 0x7, RZ, 0xb8, !PT ;  /* 0x0000000704047812 */ /* 0x002fca00078eb8ff */
[----:B------:R1:W-:Y:S01]  /*09a0*/  STS [UR8+0x34], R4 ;  /* 0x00003404ff007988 */ /* 0x0003e20008000808 */
[----:B------:R-:W-:Y:S05]  /*09b0*/  @P2 BRA `(.L_x_26) ;  /* 0x00000000001c2947 */ /* 0x000fea0003800000 */
[----:B-1----:R-:W1:Y:S02]  /*09c0*/  LDS R4, [UR8+0x34] ;  /* 0x00003408ff047984 */ /* 0x002e640008000800 */
[----:B-1----:R-:W-:-:S05]  /*09d0*/  LOP3.LUT R4, R4, 0x38, RZ, 0xb8, !PT ;  /* 0x0000003804047812 */ /* 0x002fca00078eb8ff */
[----:B------:R1:W-:Y:S02]  /*09e0*/  STS [UR8+0x34], R4 ;  /* 0x00003404ff007988 */ /* 0x0003e40008000808 */
.L_x_25:
[----:B------:R-:W-:Y:S05]  /*09f0*/  @P2 BRA `(.L_x_27) ;  /* 0x00000000001c2947 */ /* 0x000fea0003800000 */
[----:B-1-3--:R-:W1:Y:S02]  /*0a00*/  LDS R4, [UR8+0x8] ;  /* 0x00000808ff047984 */ /* 0x00ae640008000800 */
[----:B-1----:R-:W-:-:S05]  /*0a10*/  LOP3.LUT R4, R4, 0x780, RZ, 0xb8, !PT ;  /* 0x0000078004047812 */ /* 0x002fca00078eb8ff */
[----:B------:R3:W-:Y:S02]  /*0a20*/  STS [UR8+0x8], R4 ;  /* 0x00000804ff007988 */ /* 0x0007e40008000808 */
.L_x_26:
[----:B------:R-:W-:Y:S05]  /*0a30*/  @P2 BRA `(.L_x_28) ;  /* 0x0000000000282947 */ /* 0x000fea0003800000 */
[----:B-1-3--:R-:W1:Y:S02]  /*0a40*/  LDS R4, [UR8+0x8] ;  /* 0x00000808ff047984 */ /* 0x00ae640008000800 */
[----:B-1----:R-:W-:-:S05]  /*0a50*/  LOP3.LUT R4, R4, 0x1800, RZ, 0xb8, !PT ;  /* 0x0000180004047812 */ /* 0x002fca00078eb8ff */
[----:B------:R1:W-:Y:S02]  /*0a60*/  STS [UR8+0x8], R4 ;  /* 0x00000804ff007988 */ /* 0x0003e40008000808 */
.L_x_27:
[----:B------:R-:W-:Y:S05]  /*0a70*/  @P2 BREAK B2 ;  /* 0x0000000000022942 */ /* 0x000fea0003800000 */
[----:B------:R-:W-:Y:S05]  /*0a80*/  @P2 BRA `(.L_x_29) ;  /* 0x0000000000242947 */ /* 0x000fea0003800000 */
[----:B-1-3--:R-:W1:Y:S01]  /*0a90*/  LDS R4, [UR8+0x8] ;  /* 0x00000808ff047984 */ /* 0x00ae620008000800 */
[----:B----45:R-:W-:-:S05]  /*0aa0*/  IMAD.MOV.U32 R5, RZ, RZ, 0x6000 ;  /* 0x00006000ff057424 */ /* 0x030fca00078e00ff */
[----:B-1----:R-:W-:-:S04]  /*0ab0*/  LOP3.LUT R4, R4, 0x2000, R5, 0xd8, !PT ;  /* 0x0000200004047812 */ /* 0x002fc800078ed805 */
[----:B------:R-:W-:-:S05]  /*0ac0*/  LOP3.LUT R4, R4, 0x400000, RZ, 0xb8, !PT ;  /* 0x0040000004047812 */ /* 0x000fca00078eb8ff */
[----:B------:R1:W-:Y:S02]  /*0ad0*/  STS [UR8+0x8], R4 ;  /* 0x00000804ff007988 */ /* 0x0003e40008000808 */
.L_x_28:
[----:B------:R-:W-:Y:S05]  /*0ae0*/  BSYNC B2 ;  /* 0x0000000000027941 */ /* 0x000fea0003800000 */
.L_x_24:
[----:B-1-3--:R-:W1:Y:S02]  /*0af0*/  @!P2 LDS R4, [UR8+0x8] ;  /* 0x00000808ff04a984 */ /* 0x00ae640008000800 */
[----:B-1----:R-:W-:-:S05]  /*0b00*/  @!P2 LOP3.LUT R4, R4, 0x8000, RZ, 0xb8, !PT ;  /* 0x000080000404a812 */ /* 0x002fca00078eb8ff */
[----:B------:R1:W-:Y:S02]  /*0b10*/  @!P2 STS [UR8+0x8], R4 ;  /* 0x00000804ff00a988 */ /* 0x0003e40008000808 */
.L_x_29:
[----:B------:R-:W-:Y:S05]  /*0b20*/  BSYNC B3 ;  /* 0x0000000000037941 */ /* 0x000fea0003800000 */
.L_x_23:
[----:B------:R-:W-:Y:S05]  /*0b30*/  WARPSYNC.ALL ;  /* 0x0000000000007948 */ /* 0x000fea0003800000 */
[----:B------:R-:W-:-:S04]  /*0b40*/  UIADD3 UR9, UR5, 0x80, URZ ;  /* 0x0000008005097890 */ /* 0x000fc8000fffe03f */
[----:B------:R-:W-:-:S04]  /*0b50*/  UIADD3 UR24, UP0, UR9, UR10, URZ ;  /* 0x0000000a09187290 */ /* 0x000fc8000ff1e03f */
[----:B------:R-:W-:Y:S01]  /*0b60*/  ULEA.HI.X.SX32 UR29, UR9, UR11, 0x1, UP0 ;  /* 0x0000000b091d7291 */ /* 0x000fe200080f0e3f */
[----:B------:R-:W-:Y:S11]  /*0b70*/  @P0 BRA `(.L_x_30) ;  /* 0x00000000002c0947 */ /* 0x000ff60003800000 */
[----:B-1-3--:R-:W1:Y:S01]  /*0b80*/  S2R R4, SR_LANEID ;  /* 0x0000000000047919 */ /* 0x00ae620000000000 */
[----:B------:R-:W-:Y:S05]  /*0b90*/  WARPSYNC.ALL ;  /* 0x0000000000007948 */ /* 0x000fea0003800000 */
[----:B-1----:R-:W-:-:S05]  /*0ba0*/  IMAD.SHL.U32 R10, R4, 0x4, RZ ;  /* 0x00000004040a7824 */ /* 0x002fca00078e00ff */
[----:B------:R-:W1:Y:S01]  /*0bb0*/  LDS R7, [R10+UR8] ;  /* 0x000000080a077984 */ /* 0x000e620008000800 */
[----:B------:R-:W-:Y:S01]  /*0bc0*/  IADD3 R4, P1, R10, UR24, RZ ;  /* 0x000000180a047c10 */ /* 0x000fe2000ff3e0ff */
[----:B------:R-:W-:-:S04]  /*0bd0*/  UMOV UR25, UR29 ;  /* 0x0000001d00197c82 */ /* 0x000fc80008000000 */
[----:B----45:R-:W-:-:S05]  /*0be0*/  IMAD.X R5, RZ, RZ, UR29, P1 ;  /* 0x0000001dff057e24 */ /* 0x030fca00088e06ff */
[----:B-1----:R1:W3:Y:S01]  /*0bf0*/  ATOMG.E.EXCH.STRONG.GPU PT, RZ, [R4], R7 ;  /* 0x0000000704ff73a8 */ /* 0x0022e200041ee100 */
[----:B------:R-:W-:-:S04]  /*0c00*/  DEPBAR {5,4,3,2,1,0} ;  /* 0x0000003f0000791a */ /* 0x000fc80000000000 */
[----:B------:R1:W-:Y:S01]  /*0c10*/  UTMACCTL.IV [UR24] ;  /* 0x00000000180079b9 */ /* 0x0003e20008000000 */
[----:B------:R-:W-:Y:S01]  /*0c20*/  NOP ;  /* 0x0000000000007918 */ /* 0x000fe20000000000 */
.L_x_30:
[----:B------:R-:W-:Y:S05]  /*0c30*/  @P0 BRA `(.L_x_31) ;  /* 0x00000000000c0947 */ /* 0x000fea0003800000 */
[----:B------:R0:W-:Y:S01]  /*0c40*/  UTMACMDFLUSH ;  /* 0x00000000000079b7 */ /* 0x0001e20000000000 */
[----:B------:R-:W-:Y:S05]  /*0c50*/  @P0 BRA `(.L_x_31) ;  /* 0x0000000000040947 */ /* 0x000fea0003800000 */
[----:B------:R-:W-:-:S04]  /*0c60*/  DEPBAR.LE SB0, 0x0 ;  /* 0x000080000000791a */ /* 0x000fc80000000000 */
.L_x_31:
[----:B------:R-:W-:Y:S05]  /*0c70*/  WARPSYNC.ALL ;  /* 0x0000000000007948 */ /* 0x000fea0003800000 */
[----:B---3--:R-:W-:Y:S06]  /*0c80*/  BAR.SYNC.DEFER_BLOCKING 0x0 ;  /* 0x0000000000007b1d */ /* 0x008fec0000010000 */
[----:B------:R-:W-:Y:S02]  /*0c90*/  BSSY B3, `(.L_x_32) ;  /* 0x000000b000037945 */ /* 0x000fe40003800000 */
[----:B------:R-:W-:Y:S06]  /*0ca0*/  BAR.SYNC.DEFER_BLOCKING 0x0 ;  /* 0x0000000000007b1d */ /* 0x000fec0000010000 */
[----:B------:R3:W-:Y:S01]  /*0cb0*/  @!P0 STS [R3], RZ ;  /* 0x000000ff03008388 */ /* 0x0007e20000000800 */
[----:B------:R-:W-:Y:S01]  /*0cc0*/  NOP ;  /* 0x0000000000007918 */ /* 0x000fe20000000000 */
[----:B------:R-:W-:Y:S05]  /*0cd0*/  @P2 BRA `(.L_x_33) ;  /* 0x0000000000182947 */ /* 0x000fea0003800000 */
[----:B--23--:R-:W2:Y:S01]  /*0ce0*/  LDS R3, [UR8+0x8] ;  /* 0x00000808ff037984 */ /* 0x00cea20008000800 */
[----:B------:R-:W3:Y:S01]  /*0cf0*/  LDC.64 R10, c[0x0][0x220] ;  /* 0x00008800ff0a7b82 */ /* 0x000ee20000000a00 */
[----:B-1----:R-:W-:Y:S02]  /*0d00*/  IMAD.MOV.U32 R4, RZ, RZ, 0x70 ;  /* 0x00000070ff047424 */ /* 0x002fe400078e00ff */
[----:B---3--:R1:W-:Y:S03]  /*0d10*/  STS.64 [UR8], R10 ;  /* 0x0000000aff007988 */ /* 0x0083e60008000a08 */
[----:B--2---:R-:W-:-:S05]  /*0d20*/  LOP3.LUT R3, R3, 0x10, R4, 0xd8, !PT ;  /* 0x0000001003037812 */ /* 0x004fca00078ed804 */
[----:B------:R1:W-:Y:S02]  /*0d30*/  STS [UR8+0x8], R3 ;  /* 0x00000803ff007988 */ /* 0x0003e40008000808 */
.L_x_33:
[----:B-1----:R-:W-:Y:S05]  /*0d40*/  BSYNC B3 ;  /* 0x0000000000037941 */ /* 0x002fea0003800000 */
.L_x_32:
[----:B------:R-:W-:Y:S04]  /*0d50*/  BSSY B3, `(.L_x_34) ;  /* 0x0000033000037945 */ /* 0x000fe80003800000 */
[----:B------:R-:W-:Y:S04]  /*0d60*/  BSSY B4, `(.L_x_35) ;  /* 0x000002e000047945 */ /* 0x000fe80003800000 */
[----:B------:R-:W-:Y:S05]  /*0d70*/  @P2 BRA `(.L_x_36) ;  /* 0x0000000000242947 */ /* 0x000fea0003800000 */
[----:B--23--:R-:W1:Y:S01]  /*0d80*/  LDS R3, [UR8+0x34] ;  /* 0x00003408ff037984 */ /* 0x00ce620008000800 */
[----:B------:R-:W-:-:S05]  /*0d90*/  IMAD.MOV.U32 R4, RZ, RZ, 0x3f000000 ;  /* 0x3f000000ff047424 */ /* 0x000fca00078e00ff */
[----:B-1----:R-:W-:-:S05]  /*0da0*/  LOP3.LUT R3, R3, 0xff000000, R4, 0xb8, !PT ;  /* 0xff00000003037812 */ /* 0x002fca00078eb804 */
[----:B------:R1:W-:Y:S01]  /*0db0*/  STS [UR8+0x34], R3 ;  /* 0x00003403ff007988 */ /* 0x0003e20008000808 */
[----:B------:R-:W-:Y:S05]  /*0dc0*/  @P2 BRA `(.L_x_37) ;  /* 0x0000000000182947 */ /* 0x000fea0003800000 */
[----:B-1----:R-:W1:Y:S01]  /*0dd0*/  LDS R3, [UR8+0x38] ;  /* 0x00003808ff037984 */ /* 0x002e620008000800 */
[----:B------:R-:W-:-:S05]  /*0de0*/  IMAD.MOV.U32 R4, RZ, RZ, 0x3f ;  /* 0x0000003fff047424 */ /* 0x000fca00078e00ff */
[----:B-1----:R-:W-:-:S05]  /*0df0*/  LOP3.LUT R3, R3, 0xff, R4, 0xb8, !PT ;  /* 0x000000ff03037812 */ /* 0x002fca00078eb804 */
[----:B------:R1:W-:Y:S02]  /*0e00*/  STS [UR8+0x38], R3 ;  /* 0x00003803ff007988 */ /* 0x0003e40008000808 */
.L_x_36:
[----:B------:R-:W-:Y:S05]  /*0e10*/  @P2 BRA `(.L_x_38) ;  /* 0x00000000000c2947 */ /* 0x000fea0003800000 */
[----:B------:R1:W-:Y:S02]  /*0e20*/  STS [UR8+0x20], R6 ;  /* 0x00002006ff007988 */ /* 0x0003e40008000808 */
.L_x_37:
[----:B------:R-:W-:Y:S05]  /*0e30*/  @P2 BRA `(.L_x_39) ;  /* 0x0000000000242947 */ /* 0x000fea0003800000 */
[----:B------:R1:W-:Y:S02]  /*0e40*/  STS [UR8+0x24], R2 ;  /* 0x00002402ff007988 */ /* 0x0003e40008000808 */
.L_x_38:
[----:B------:R-:W-:Y:S05]  /*0e50*/  @P2 BRA `(.L_x_40) ;  /* 0x00000000002c2947 */ /* 0x000fea0003800000 */
[----:B-1----:R-:W1:Y:S01]  /*0e60*/  LDS R2, [UR8+0x1c] ;  /* 0x00001c08ff027984 */ /* 0x002e620008000800 */
[----:B------:R-:W4:Y:S02]  /*0e70*/  LDC.64 R6, c[0x0][0x248] ;  /* 0x00009200ff067b82 */ /* 0x000f240000000a00 */
[--C-:B----45:R-:W-:Y:S02]  /*0e80*/  SHF.R.U32.HI R5, RZ, 0x4, R7.reuse ;  /* 0x00000004ff057819 */ /* 0x130fe40000011607 */
[----:B--23--:R-:W-:-:S05]  /*0e90*/  SHF.R.U64 R3, R6, 0x4, R7 ;  /* 0x0000000406037819 */ /* 0x00cfca0000001207 */
[----:B------:R2:W-:Y:S01]  /*0ea0*/  STS [UR8+0xc], R3 ;  /* 0x00000c03ff007988 */ /* 0x0005e20008000808 */
[----:B-1----:R-:W-:-:S05]  /*0eb0*/  LOP3.LUT R2, R2, 0xf, R5, 0xb8, !PT ;  /* 0x0000000f02027812 */ /* 0x002fca00078eb805 */
[----:B------:R2:W-:Y:S02]  /*0ec0*/  STS [UR8+0x1c], R2 ;  /* 0x00001c02ff007988 */ /* 0x0005e40008000808 */
.L_x_39:
[----:B------:R-:W-:Y:S05]  /*0ed0*/  @P2 BRA `(.L_x_41) ;  /* 0x00000000001c2947 */ /* 0x000fea0003800000 */
[----:B--2---:R-:W2:Y:S02]  /*0ee0*/  LDS R2, [UR8+0x34] ;  /* 0x00003408ff027984 */ /* 0x004ea40008000800 */
[----:B--2---:R-:W-:-:S05]  /*0ef0*/  LOP3.LUT R2, R2, 0x7, RZ, 0xb8, !PT ;  /* 0x0000000702027812 */ /* 0x004fca00078eb8ff */
[----:B------:R2:W-:Y:S02]  /*0f00*/  STS [UR8+0x34], R2 ;  /* 0x00003402ff007988 */ /* 0x0005e40008000808 */
.L_x_40:
[----:B------:R-:W-:Y:S05]  /*0f10*/  @P2 BRA `(.L_x_42) ;  /* 0x00000000001c2947 */ /* 0x000fea0003800000 */
[----:B-12---:R-:W1:Y:S02]  /*0f20*/  LDS R2, [UR8+0x34] ;  /* 0x00003408ff027984 */ /* 0x006e640008000800 */
[----:B-1----:R-:W-:-:S05]  /*0f30*/  LOP3.LUT R2, R2, 0x38, RZ, 0xb8, !PT ;  /* 0x0000003802027812 */ /* 0x002fca00078eb8ff */
[----:B------:R1:W-:Y:S02]  /*0f40*/  STS [UR8+0x34], R2 ;  /* 0x00003402ff007988 */ /* 0x0003e40008000808 */
.L_x_41:
[----:B------:R-:W-:Y:S05]  /*0f50*/  @P2 BRA `(.L_x_43) ;  /* 0x00000000001c2947 */ /* 0x000fea0003800000 */
[----:B-12---:R-:W1:Y:S02]  /*0f60*/  LDS R2, [UR8+0x8] ;  /* 0x00000808ff027984 */ /* 0x006e640008000800 */
[----:B-1----:R-:W-:-:S05]  /*0f70*/  LOP3.LUT R2, R2, 0x780, RZ, 0xb8, !PT ;  /* 0x0000078002027812 */ /* 0x002fca00078eb8ff */
[----:B------:R1:W-:Y:S02]  /*0f80*/  STS [UR8+0x8], R2 ;  /* 0x00000802ff007988 */ /* 0x0003e40008000808 */
.L_x_42:
[----:B------:R-:W-:Y:S05]  /*0f90*/  @P2 BRA `(.L_x_44) ;  /* 0x0000000000282947 */ /* 0x000fea0003800000 */
[----:B-12---:R-:W1:Y:S02]  /*0fa0*/  LDS R2, [UR8+0x8] ;  /* 0x00000808ff027984 */ /* 0x006e640008000800 */
[----:B-1----:R-:W-:-:S05]  /*0fb0*/  LOP3.LUT R2, R2, 0x1800, RZ, 0xb8, !PT ;  /* 0x0000180002027812 */ /* 0x002fca00078eb8ff */
[----:B------:R1:W-:Y:S02]  /*0fc0*/  STS [UR8+0x8], R2 ;  /* 0x00000802ff007988 */ /* 0x0003e40008000808 */
.L_x_43:
[----:B------:R-:W-:Y:S05]  /*0fd0*/  @P2 BREAK B4 ;  /* 0x0000000000042942 */ /* 0x000fea0003800000 */
[----:B------:R-:W-:Y:S05]  /*0fe0*/  @P2 BRA `(.L_x_45) ;  /* 0x0000000000242947 */ /* 0x000fea0003800000 */
[----:B-12---:R-:W1:Y:S01]  /*0ff0*/  LDS R2, [UR8+0x8] ;  /* 0x00000808ff027984 */ /* 0x006e620008000800 */
[----:B---3--:R-:W-:-:S05]  /*1000*/  IMAD.MOV.U32 R3, RZ, RZ, 0x6000 ;  /* 0x00006000ff037424 */ /* 0x008fca00078e00ff */
[----:B-1----:R-:W-:-:S04]  /*1010*/  LOP3.LUT R2, R2, 0x4000, R3, 0xd8, !PT ;  /* 0x0000400002027812 */ /* 0x002fc800078ed803 */
[----:B------:R-:W-:-:S05]  /*1020*/  LOP3.LUT R2, R2, 0x400000, RZ, 0xb8, !PT ;  /* 0x0040000002027812 */ /* 0x000fca00078eb8ff */
[----:B------:R1:W-:Y:S02]  /*1030*/  STS [UR8+0x8], R2 ;  /* 0x00000802ff007988 */ /* 0x0003e40008000808 */
.L_x_44:
[----:B------:R-:W-:Y:S05]  /*1040*/  BSYNC B4 ;  /* 0x0000000000047941 */ /* 0x000fea0003800000 */
.L_x_35:
[----:B-12---:R-:W1:Y:S02]  /*1050*/  @!P2 LDS R2, [UR8+0x8] ;  /* 0x00000808ff02a984 */ /* 0x006e640008000800 */
[----:B-1----:R-:W-:-:S05]  /*1060*/  @!P2 LOP3.LUT R2, R2, 0x8000, RZ, 0xb8, !PT ;  /* 0x000080000202a812 */ /* 0x002fca00078eb8ff */
[----:B------:R1:W-:Y:S02]  /*1070*/  @!P2 STS [UR8+0x8], R2 ;  /* 0x00000802ff00a988 */ /* 0x0003e40008000808 */
.L_x_45:
[----:B------:R-:W-:Y:S05]  /*1080*/  BSYNC B3 ;  /* 0x0000000000037941 */ /* 0x000fea0003800000 */
.L_x_34:
[----:B------:R-:W-:Y:S05]  /*1090*/  WARPSYNC.ALL ;  /* 0x0000000000007948 */ /* 0x000fea0003800000 */
[----:B------:R-:W-:-:S04]  /*10a0*/  UIADD3 UR5, UR5, 0x100, URZ ;  /* 0x0000010005057890 */ /* 0x000fc8000fffe03f */
[----:B------:R-:W-:-:S04]  /*10b0*/  UIADD3 UR25, UP0, UR5, UR10, URZ ;  /* 0x0000000a05197290 */ /* 0x000fc8000ff1e03f */
[----:B------:R-:W-:Y:S01]  /*10c0*/  ULEA.HI.X.SX32 UR28, UR5, UR11, 0x1, UP0 ;  /* 0x0000000b051c7291 */ /* 0x000fe200080f0e3f */
[----:B------:R-:W-:Y:S11]  /*10d0*/  @P0 BRA `(.L_x_46) ;  /* 0x0000000000300947 */ /* 0x000ff60003800000 */
[----:B-12---:R-:W1:Y:S01]  /*10e0*/  S2R R2, SR_LANEID ;  /* 0x0000000000027919 */ /* 0x006e620000000000 */
[----:B------:R-:W-:Y:S05]  /*10f0*/  WARPSYNC.ALL ;  /* 0x0000000000007948 */ /* 0x000fea0003800000 */
[----:B-1----:R-:W-:-:S05]  /*1100*/  IMAD.SHL.U32 R4, R2, 0x4, RZ ;  /* 0x0000000402047824 */ /* 0x002fca00078e00ff */
[----:B----45:R-:W1:Y:S01]  /*1110*/  LDS R5, [R4+UR8] ;  /* 0x0000000804057984 */ /* 0x030e620008000800 */
[----:B------:R-:W-:Y:S01]  /*1120*/  IADD3 R2, P1, R4, UR25, RZ ;  /* 0x0000001904027c10 */ /* 0x000fe2000ff3e0ff */
[----:B------:R-:W-:-:S04]  /*1130*/  UMOV UR10, UR25 ;  /* 0x00000019000a7c82 */ /* 0x000fc80008000000 */
[----:B---3--:R-:W-:Y:S01]  /*1140*/  IMAD.X R3, RZ, RZ, UR28, P1 ;  /* 0x0000001cff037e24 */ /* 0x008fe200088e06ff */
[----:B------:R-:W-:-:S04]  /*1150*/  UMOV UR11, UR28 ;  /* 0x0000001c000b7c82 */ /* 0x000fc80008000000 */
[----:B-1----:R1:W2:Y:S01]  /*1160*/  ATOMG.E.EXCH.STRONG.GPU PT, RZ, [R2], R5 ;  /* 0x0000000502ff73a8 */ /* 0x0022a200041ee100 */
[----:B------:R-:W-:-:S04]  /*1170*/  DEPBAR {5,4,3,2,1,0} ;  /* 0x0000003f0000791a */ /* 0x000fc80000000000 */
[----:B------:R1:W-:Y:S01]  /*1180*/  UTMACCTL.IV [UR10] ;  /* 0x000000000a0079b9 */ /* 0x0003e20008000000 */
[----:B------:R-:W-:Y:S01]  /*1190*/  NOP ;  /* 0x0000000000007918 */ /* 0x000fe20000000000 */
.L_x_46:
[----:B------:R-:W-:Y:S05]  /*11a0*/  @P0 BRA `(.L_x_47) ;  /* 0x00000000000c0947 */ /* 0x000fea0003800000 */
[----:B------:R0:W-:Y:S01]  /*11b0*/  UTMACMDFLUSH ;  /* 0x00000000000079b7 */ /* 0x0001e20000000000 */
[----:B------:R-:W-:Y:S05]  /*11c0*/  @P0 BRA `(.L_x_47) ;  /* 0x0000000000040947 */ /* 0x000fea0003800000 */
[----:B------:R-:W-:-:S04]  /*11d0*/  DEPBAR.LE SB0, 0x0 ;  /* 0x000080000000791a */ /* 0x000fc80000000000 */
.L_x_47:
[----:B------:R-:W-:Y:S05]  /*11e0*/  WARPSYNC.ALL ;  /* 0x0000000000007948 */ /* 0x000fea0003800000 */
[----:B--2---:R-:W-:Y:S01]  /*11f0*/  BAR.SYNC.DEFER_BLOCKING 0x0 ;  /* 0x0000000000007b1d */ /* 0x004fe20000010000 */
[----:B------:R-:W-:Y:S01]  /*1200*/  ISETP.GE.AND P0, PT, R9, 0x1, PT ;  /* 0x000000010900780c */ /* 0x000fe20003f06270 */
[----:B------:R-:W-:Y:S01]  /*1210*/  USHF.L.U32 UR19, UR31, 0x6, URZ ;  /* 0x000000061f137899 */ /* 0x000fe2000800063f */
[----:B------:R-:W-:Y:S02]  /*1220*/  CS2R R24, SRZ ;  /* 0x0000000000187805 */ /* 0x000fe4000001ff00 */
[----:B------:R-:W-:-:S02]  /*1230*/  CS2R R26, SRZ ;  /* 0x00000000001a7805 */ /* 0x000fc4000001ff00 */
[----:B------:R-:W-:Y:S01]  /*1240*/  CS2R R28, SRZ ;  /* 0x00000000001c7805 */ /* 0x000fe2000001ff00 */
[----:B------:R-:W-:Y:S01]  /*1250*/  VOTEU.ALL UP0, P2 ;  /* 0x00000000003f7886 */ /* 0x000fe20001000000 */
[----:B-1----:R-:W-:Y:S01]  /*1260*/  UMOV UR10, 0x1 ;  /* 0x00000001000a7882 */ /* 0x002fe20000000000 */
[----:B------:R-:W-:Y:S01]  /*1270*/  VOTEU.ALL UP1, P2 ;  /* 0x00000000003f7886 */ /* 0x000fe20001020000 */
[----:B------:R-:W-:Y:S01]  /*1280*/  VOTEU.ALL UP2, P2 ;  /* 0x00000000003f7886 */ /* 0x000fe20001040000 */
[----:B------:R-:W-:Y:S01]  /*1290*/  VOTEU.ALL UP3, P2 ;  /* 0x00000000003f7886 */ /* 0x000fe20001060000 */
[----:B------:R-:W-:-:S04]  /*12a0*/  @!UP0 UIADD3 UR12, -UR10, 0x100000, URZ ;  /* 0x001000000a0c8890 */ /* 0x000fc8000fffe13f */
[----:B------:R-:W-:Y:S02]  /*12b0*/  @!UP0 USHF.L.U32 UR13, UR12, 0xb, URZ ;  /* 0x0000000b0c0d8899 */ /* 0x000fe4000800063f */
[----:B------:R-:W-:Y:S01]  /*12c0*/  @!UP0 USHF.L.U32 UR12, UR12, 0x1, URZ ;  /* 0x000000010c0c8899 */ /* 0x000fe2000800063f */
[----:B------:R-:W-:Y:S01]  /*12d0*/  CS2R R30, SRZ ;  /* 0x00000000001e7805 */ /* 0x000fe2000001ff00 */
        /* <DEDUP_REMOVED lines=12> */
[----:B------:R-:W-:Y:S01]  /*13a0*/  VOTEU.ALL UP0, P2 ;  /* 0x00000000003f7886 */ /* 0x000fe20001000000 */
[----:B------:R-:W-:Y:S01]  /*13b0*/  CS2R R38, SRZ ;  /* 0x0000000000267805 */ /* 0x000fe2000001ff00 */
[----:B------:R-:W1:Y:S03]  /*13c0*/  FENCE.VIEW.ASYNC.S ;  /* 0x00000000000073c6 */ /* 0x000e660000000000 */
[----:B-1----:R-:W1:Y:S02]  /*13d0*/  @!UP0 SYNCS.EXCH.64 URZ, [UR8+0x4000], UR12 ;  /* 0x0040000c083f85b2 */ /* 0x002e640008000100 */
[----:B-1----:R-:W-:Y:S06]  /*13e0*/  BAR.SYNC.DEFER_BLOCKING 0x0 ;  /* 0x0000000000007b1d */ /* 0x002fec0000010000 */
[----:B------:R1:W2:Y:S02]  /*13f0*/  @!UP1 SYNCS.EXCH.64 URZ, [UR8+0x4008], UR14 ;  /* 0x0040080e083f95b2 */ /* 0x0002a40008000100 */
[----:B--2---:R-:W-:Y:S01]  /*1400*/  BAR.SYNC.DEFER_BLOCKING 0x0 ;  /* 0x0000000000007b1d */ /* 0x004fe20000010000 */
[----:B-1----:R-:W-:-:S05]  /*1410*/  USHF.L.U32 UR15, UR30, 0x6, URZ ;  /* 0x000000061e0f7899 */ /* 0x002fca000800063f */
[----:B------:R1:W2:Y:S02]  /*1420*/  @!UP2 SYNCS.EXCH.64 URZ, [UR8+0x4010], UR16 ;  /* 0x00401010083fa5b2 */ /* 0x0002a40008000100 */
[----:B--2---:R-:W-:Y:S06]  /*1430*/  BAR.SYNC.DEFER_BLOCKING 0x0 ;  /* 0x0000000000007b1d */ /* 0x004fec0000010000 */
[----:B------:R1:W2:Y:S02]  /*1440*/  @!UP3 SYNCS.EXCH.64 URZ, [UR8+0x4018], UR10 ;  /* 0x0040180a083fb5b2 */ /* 0x0002a40008000100 */
[----:B-1----:R-:W-:Y:S05]  /*1450*/  @!P0 BRA `(.L_x_48) ;  /* 0x0000000400008947 */ /* 0x002fea0003800000 */
[----:B------:R-:W1:Y:S01]  /*1460*/  LDC R4, c[0x0][0x230] ;  /* 0x00008c00ff047b82 */ /* 0x000e620000000800 */
[----:B------:R-:W-:Y:S02]  /*1470*/  SHF.R.U32.HI R2, RZ, 0x5, R0 ;  /* 0x00000005ff027819 */ /* 0x000fe40000011600 */
[----:B------:R-:W-:Y:S02]  /*1480*/  CS2R R24, SRZ ;  /* 0x0000000000187805 */ /* 0x000fe4000001ff00 */
[----:B------:R-:W-:Y:S02]  /*1490*/  CS2R R26, SRZ ;  /* 0x00000000001a7805 */ /* 0x000fe4000001ff00 */
[----:B------:R-:W-:Y:S02]  /*14a0*/  CS2R R28, SRZ ;  /* 0x00000000001c7805 */ /* 0x000fe4000001ff00 */
[----:B------:R-:W-:Y:S02]  /*14b0*/  R2UR UR32, R2 ;  /* 0x00000000022072ca */ /* 0x000fe400000e0000 */
[----:B------:R-:W-:-:S02]  /*14c0*/  CS2R R30, SRZ ;  /* 0x00000000001e7805 */ /* 0x000fc4000001ff00 */
[----:B------:R-:W-:Y:S02]  /*14d0*/  CS2R R32, SRZ ;  /* 0x0000000000207805 */ /* 0x000fe4000001ff00 */
[----:B------:R-:W-:Y:S02]  /*14e0*/  CS2R R34, SRZ ;  /* 0x0000000000227805 */ /* 0x000fe4000001ff00 */
[----:B------:R-:W-:Y:S02]  /*14f0*/  CS2R R36, SRZ ;  /* 0x0000000000247805 */ /* 0x000fe4000001ff00 */
[----:B------:R-:W-:Y:S01]  /*1500*/  CS2R R38, SRZ ;  /* 0x0000000000267805 */ /* 0x000fe2000001ff00 */
[----:B------:R-:W-:Y:S01]  /*1510*/  UMOV UR5, URZ ;  /* 0x0000003f00057c82 */ /* 0x000fe20008000000 */
[----:B------:R-:W-:-:S05]  /*1520*/  UMOV UR18, URZ ;  /* 0x0000003f00127c82 */ /* 0x000fca0008000000 */
.L_x_50:
[----:B--2---:R-:W-:Y:S01]  /*1530*/  BAR.SYNC.DEFER_BLOCKING 0x0 ;  /* 0x0000000000007b1d */ /* 0x004fe20000010000 */
[----:B------:R-:W-:Y:S01]  /*1540*/  ULEA UR33, UR5, UR8, 0x3 ;  /* 0x0000000805217291 */ /* 0x000fe2000f8e183f */
[----:B---3--:R-:W-:Y:S01]  /*1550*/  @!P2 IMAD.MOV.U32 R3, RZ, RZ, 0x1000 ;  /* 0x00001000ff03a424 */ /* 0x008fe200078e00ff */
[----:B------:R-:W-:Y:S01]  /*1560*/  ELECT P1, URZ, PT ;  /* 0x00000000003f782f */ /* 0x000fe20003820000 */
[----:B------:R-:W-:Y:S01]  /*1570*/  IMAD.U32 R2, RZ, RZ, UR4 ;  /* 0x00000004ff027e24 */ /* 0x000fe2000f8e00ff */
[----:B------:R-:W-:Y:S02]  /*1580*/  ULEA UR16, UR5, UR8, 0xb ;  /* 0x0000000805107291 */ /* 0x000fe4000f8e583f */
[----:B------:R-:W-:Y:S02]  /*1590*/  ISETP.LT.U32.AND P1, PT, R8, 0x20, P1 ;  /* 0x000000200800780c */ /* 0x000fe40000f21070 */
[----:B------:R-:W-:Y:S02]  /*15a0*/  ELECT P0, URZ, PT ;  /* 0x00000000003f782f */ /* 0x000fe40003800000 */
[----:B------:R-:W-:Y:S01]  /*15b0*/  SHF.L.U32 R2, R2, 0x1f, RZ ;  /* 0x0000001f02027819 */ /* 0x000fe200000006ff */
[----:B------:R-:W-:Y:S01]  /*15c0*/  UIADD3 UR12, UR16, 0x2000, URZ ;  /* 0x00002000100c7890 */ /* 0x000fe2000fffe03f */
[----:B------:R-:W-:Y:S01]  /*15d0*/  ISETP.LT.U32.AND P0, PT, R8, 0x20, P0 ;  /* 0x000000200800780c */ /* 0x000fe20000701070 */
[----:B------:R-:W-:Y:S01]  /*15e0*/  UMOV UR14, UR18 ;  /* 0x00000012000e7c82 */ /* 0x000fe20008000000 */
[----:B------:R-:W-:-:S02]  /*15f0*/  USHF.L.U32 UR9, UR32, 0x4, URZ ;  /* 0x0000000420097899 */ /* 0x000fc4000800063f */
[----:B------:R-:W-:Y:S02]  /*1600*/  USHF.R.U32.HI UR20, URZ, 0x4, UR16 ;  /* 0x000000043f147899 */ /* 0x000fe40008011610 */
[----:B------:R-:W-:Y:S01]  /*1610*/  ULOP3.LUT UR9, UR9, 0x40, URZ, 0xc0, !UPT ;  /* 0x0000004009097892 */ /* 0x000fe2000f8ec03f */
[----:B------:R-:W-:Y:S01]  /*1620*/  VOTEU.ANY UP0, P1 ;  /* 0x00000000003f7886 */ /* 0x000fe20000800100 */
[----:B------:R-:W-:Y:S02]  /*1630*/  VOTEU.ANY UP2, P1 ;  /* 0x00000000003f7886 */ /* 0x000fe40000840100 */
[----:B------:R-:W-:Y:S01]  /*1640*/  ULEA.HI UR9, UR12, UR9, URZ, 0x1c ;  /* 0x000000090c097291 */ /* 0x000fe2000f8fe03f */
[----:B------:R2:W-:Y:S01]  /*1650*/  @!P2 SYNCS.ARRIVE.TRANS64 RZ, [UR33+0x4000], R3 ;  /* 0x00400003ffffa9a7 */ /* 0x0005e20008000021 */
[----:B------:R3:W-:Y:S06]  /*1660*/  MEMBAR.ALL.CTA ;  /* 0x0000000000007992 */ /* 0x0007ec0000008000 */
[----:B---3--:R-:W3:Y:S01]  /*1670*/  FENCE.VIEW.ASYNC.S ;  /* 0x00000000000073c6 */ /* 0x008ee20000000000 */
[----:B------:R-:W-:Y:S01]  /*1680*/  @UP0 UIADD3 UR17, UR33, 0x4000, URZ ;  /* 0x0000400021110890 */ /* 0x000fe2000fffe03f */
[----:B------:R-:W-:Y:S01]  /*1690*/  @UP0 UMOV UR10, UR6 ;  /* 0x00000006000a0c82 */ /* 0x000fe20008000000 */
[----:B------:R-:W-:Y:S01]  /*16a0*/  @UP0 UMOV UR11, UR7 ;  /* 0x00000007000b0c82 */ /* 0x000fe20008000000 */
[----:B---3--:R-:W-:Y:S01]  /*16b0*/  VOTEU.ANY UP1, P0 ;  /* 0x00000000003f7886 */ /* 0x008fe20000020100 */
[----:B------:R-:W-:Y:S01]  /*16c0*/  VOTEU.ANY UP3, P0 ;  /* 0x00000000003f7886 */ /* 0x000fe20000060100 */
[----:B------:R-:W-:-:S02]  /*16d0*/  USGXT.U32 UR20, UR20, 0xe ;  /* 0x0000000e1414789a */ /* 0x000fc40008000000 */
[----:B------:R-:W-:Y:S02]  /*16e0*/  ULOP3.LUT UR22, UR9, 0x3fff, URZ, 0xc0, !UPT ;  /* 0x00003fff09167892 */ /* 0x000fe4000f8ec03f */
[----:B------:R-:W-:Y:S01]  /*16f0*/  @UP1 UIADD3 UR13, UR33, 0x4000, URZ ;  /* 0x00004000210d1890 */ /* 0x000fe2000fffe03f */
[----:B------:R-:W-:Y:S01]  /*1700*/  @UP1 UMOV UR26, UR24 ;  /* 0x00000018001a1c82 */ /* 0x000fe20008000000 */
[----:B------:R-:W-:Y:S01]  /*1710*/  @UP1 UMOV UR27, UR29 ;  /* 0x0000001d001b1c82 */ /* 0x000fe20008000000 */
[----:B------:R-:W-:Y:S01]  /*1720*/  UMOV UR21, 0xc0000010 ;  /* 0xc000001000157882 */ /* 0x000fe20000000000 */
[----:B------:R-:W-:Y:S01]  /*1730*/  UMOV UR23, 0xc0000010 ;  /* 0xc000001000177882 */ /* 0x000fe20000000000 */
[----:B------:R-:W-:Y:S06]  /*1740*/  BAR.SYNC.DEFER_BLOCKING 0x0 ;  /* 0x0000000000007b1d */ /* 0x000fec0000010000 */
[----:B------:R2:W-:Y:S02]  /*1750*/  @UP2 UTMALDG.2D [UR16], [UR10] ;  /* 0x000000100a0025b4 */ /* 0x0005e40008008000 */
[----:B------:R-:W-:Y:S06]  /*1760*/  BAR.SYNC.DEFER_BLOCKING 0x0 ;  /* 0x0000000000007b1d */ /* 0x000fec0000010000 */
[----:B------:R2:W-:Y:S02]  /*1770*/  @UP3 UTMALDG.2D [UR12], [UR26] ;  /* 0x0000000c1a0035b4 */ /* 0x0005e40008008000 */
[----:B------:R-:W-:Y:S06]  /*1780*/  BAR.SYNC.DEFER_BLOCKING 0x0 ;  /* 0x0000000000007b1d */ /* 0x000fec0000010000 */
[----:B------:R-:W3:Y:S02]  /*1790*/  SYNCS.PHASECHK.TRANS64.TRYWAIT P0, [UR33+0x4000], R2 ;  /* 0x00400002ff0075a7 */ /* 0x000ee40008000161 */
[----:B---3--:R-:W-:Y:S05]  /*17a0*/  @!P0 BRA `(.L_x_49) ;  /* 0x0000000000f88947 */ /* 0x008fea0003800000 */
.L_x_51:
[----:B--2---:R-:W-:Y:S01]  /*17b0*/  UIADD3 UR18, UR18, 0x20, URZ ;  /* 0x0000002012127890 */ /* 0x004fe2000fffe03f */
[----:B------:R-:W-:Y:S02]  /*17c0*/  WARPGROUP.DEPBAR.LE gsb0, 0x0 ;  /* 0x00008000000079c5 */ /* 0x000fe40000010000 */
[----:B------:R-:W-:Y:S01]  /*17d0*/  UIADD3 UR5, UR5, 0x1, URZ ;  /* 0x0000000105057890 */ /* 0x000fe2000fffe03f */
[----:B------:R-:W-:Y:S02]  /*17e0*/  WARPGROUP.ARRIVE ;  /* 0x00000000000079c5 */ /* 0x000fe40000000000 */
[----:B-1----:R-:W-:Y:S01]  /*17f0*/  ISETP.LE.AND P0, PT, R4, UR18, PT ;  /* 0x0000001204007c0c */ /* 0x002fe2000bf03270 */
[----:B------:R-:W-:-:S03]  /*1800*/  UISETP.NE.U32.AND UP0, UPT, UR5, 0x4, UPT ;  /* 0x000000040500788c */ /* 0x000fc6000bf05070 */
[----:B------:R-:W-:Y:S01]  /*1810*/  QGMMA.64x32x32.F32.E4M3.E4M3 R24, gdesc[UR20], R24, gsb0 ;  /* 0x00600000141879f3 */ /* 0x000fe20008000818 */
[----:B------:R-:W-:Y:S02]  /*1820*/  USEL UR9, URZ, 0x1, UP0 ;  /* 0x000000013f097887 */ /* 0x000fe40008000000 */
[----:B------:R-:W-:Y:S02]  /*1830*/  USEL UR5, UR5, URZ, UP0 ;  /* 0x0000003f05057287 */ /* 0x000fe40008000000 */
[----:B------:R-:W-:-:S04]  /*1840*/  ULOP3.LUT UR4, UR4, UR9, URZ, 0x3c, !UPT ;  /* 0x0000000904047292 */ /* 0x000fc8000f8e3c3f */
[----:B------:R-:W-:Y:S08]  /*1850*/  @!P0 BRA `(.L_x_50) ;  /* 0xfffffffc00348947 */ /* 0x000ff0000383ffff */
.L_x_48:
[----:B------:R-:W-:Y:S02]  /*1860*/  WARPGROUP.DEPBAR.LE gsb0, 0x0 ;  /* 0x00008000000079c5 */ /* 0x000fe40000010000 */
[----:B--2---:R-:W-:Y:S01]  /*1870*/  BAR.SYNC.DEFER_BLOCKING 0x0 ;  /* 0x0000000000007b1d */ /* 0x004fe20000010000 */
[C---:B------:R-:W-:Y:S01]  /*1880*/  IMAD.SHL.U32 R2, R0.reuse, 0x20, RZ ;  /* 0x0000002000027824 */ /* 0x040fe200078e00ff */
[----:B----45:R-:W-:Y:S01]  /*1890*/  SHF.R.U32.HI R5, RZ, 0x2, R0 ;  /* 0x00000002ff057819 */ /* 0x030fe20000011600 */
[C---:B------:R-:W-:Y:S01]  /*18a0*/  IMAD.SHL.U32 R4, R0.reuse, 0x2, RZ ;  /* 0x0000000200047824 */ /* 0x040fe200078e00ff */
[----:B------:R-:W-:Y:S01]  /*18b0*/  F2FP.SATFINITE.E4M3.F32.PACK_AB_MERGE_C R24, R25, R24, RZ ;  /* 0x000000181918723e */ /* 0x000fe200048070ff */
[----:B---3--:R-:W-:Y:S01]  /*18c0*/  IMAD.SHL.U32 R3, R0, 0x10, RZ ;  /* 0x0000001000037824 */ /* 0x008fe200078e00ff */
[----:B------:R-:W-:Y:S02]  /*18d0*/  LOP3.LUT R2, R2, 0xc00, RZ, 0xc0, !PT ;  /* 0x00000c0002027812 */ /* 0x000fe400078ec0ff */
[----:B------:R-:W-:-:S02]  /*18e0*/  ELECT P0, URZ, PT ;  /* 0x00000000003f782f */ /* 0x000fc40003800000 */
[----:B------:R-:W-:Y:S01]  /*18f0*/  LOP3.LUT R4, R4, 0x36, RZ, 0xc0, !PT ;  /* 0x0000003604047812 */ /* 0x000fe200078ec0ff */
[----:B------:R-:W-:Y:S01]  /*1900*/  UMOV UR9, UR15 ;  /* 0x0000000f00097c82 */ /* 0x000fe20008000000 */
[----:B------:R-:W-:Y:S01]  /*1910*/  LOP3.LUT R2, R2, 0x1c0, R3, 0xf8, !PT ;  /* 0x000001c002027812 */ /* 0x000fe200078ef803 */
[----:B------:R-:W-:Y:S01]  /*1920*/  UMOV UR10, UR19 ;  /* 0x00000013000a7c82 */ /* 0x000fe20008000000 */
[----:B------:R-:W-:Y:S02]  /*1930*/  LOP3.LUT R5, R4, 0x20, R5, 0x78, !PT ;  /* 0x0000002004057812 */ /* 0x000fe400078e7805 */
[----:B------:R-:W-:Y:S02]  /*1940*/  F2FP.SATFINITE.E4M3.F32.PACK_AB_MERGE_C R26, R27, R26, RZ ;  /* 0x0000001a1b1a723e */ /* 0x000fe400048070ff */
[----:B------:R-:W-:Y:S02]  /*1950*/  LOP3.LUT R5, R2, R5, RZ, 0xfc, !PT ;  /* 0x0000000502057212 */ /* 0x000fe400078efcff */
[----:B------:R-:W-:-:S02]  /*1960*/  F2FP.SATFINITE.E4M3.F32.PACK_AB_MERGE_C R28, R29, R28, RZ ;  /* 0x0000001c1d1c723e */ /* 0x000fc400048070ff */
[----:B------:R-:W-:Y:S02]  /*1970*/  F2FP.SATFINITE.E4M3.F32.PACK_AB_MERGE_C R30, R31, R30, RZ ;  /* 0x0000001e1f1e723e */ /* 0x000fe400048070ff */
[----:B------:R-:W-:Y:S01]  /*1980*/  F2FP.SATFINITE.E4M3.F32.PACK_AB_MERGE_C R32, R33, R32, RZ ;  /* 0x000000202120723e */ /* 0x000fe200048070ff */
[----:B------:R-:W1:Y:S02]  /*1990*/  @!P2 SYNCS.CCTL.IV [UR8+0x4000] ;  /* 0x00400000ff00a9b1 */ /* 0x000e640008000008 */
[----:B-1----:R-:W-:Y:S01]  /*19a0*/  BAR.SYNC.DEFER_BLOCKING 0x0 ;  /* 0x0000000000007b1d */ /* 0x002fe20000010000 */
[----:B------:R-:W-:Y:S02]  /*19b0*/  F2FP.SATFINITE.E4M3.F32.PACK_AB_MERGE_C R34, R35, R34, RZ ;  /* 0x000000222322723e */ /* 0x000fe400048070ff */
[----:B------:R-:W-:Y:S02]  /*19c0*/  F2FP.SATFINITE.E4M3.F32.PACK_AB_MERGE_C R36, R37, R36, RZ ;  /* 0x000000242524723e */ /* 0x000fe400048070ff */
[----:B------:R-:W-:-:S02]  /*19d0*/  F2FP.SATFINITE.E4M3.F32.PACK_AB_MERGE_C R38, R39, R38, RZ ;  /* 0x000000262726723e */ /* 0x000fc400048070ff */
[----:B------:R-:W-:Y:S02]  /*19e0*/  LOP3.LUT R3, R5, 0x10, RZ, 0x3c, !PT ;  /* 0x0000001005037812 */ /* 0x000fe400078e3cff */
[----:B------:R-:W-:-:S13]  /*19f0*/  ISETP.LT.U32.AND P0, PT, R8, 0x20, P0 ;  /* 0x000000200800780c */ /* 0x000fda0000701070 */
[----:B------:R-:W-:Y:S01]  /*1a00*/  VOTEU.ANY UP0, P0 ;  /* 0x00000000003f7886 */ /* 0x000fe20000000100 */
[----:B------:R-:W-:Y:S01]  /*1a10*/  VOTEU.ANY UP1, P0 ;  /* 0x00000000003f7886 */ /* 0x000fe20000020100 */
[----:B------:R-:W1:Y:S02]  /*1a20*/  @!P2 SYNCS.CCTL.IV [UR8+0x4008] ;  /* 0x00400800ff00a9b1 */ /* 0x000e640008000008 */
[----:B-1----:R-:W-:Y:S06]  /*1a30*/  BAR.SYNC.DEFER_BLOCKING 0x0 ;  /* 0x0000000000007b1d */ /* 0x002fec0000010000 */
[----:B------:R-:W-:Y:S01]  /*1a40*/  @UP0 UMOV UR12, UR25 ;  /* 0x00000019000c0c82 */ /* 0x000fe20008000000 */
[----:B------:R-:W-:Y:S01]  /*1a50*/  @UP0 UMOV UR13, UR28 ;  /* 0x0000001c000d0c82 */ /* 0x000fe20008000000 */
[----:B------:R-:W1:Y:S02]  /*1a60*/  @!P2 SYNCS.CCTL.IV [UR8+0x4010] ;  /* 0x00401000ff00a9b1 */ /* 0x000e640008000008 */
[----:B-1----:R-:W-:Y:S06]  /*1a70*/  BAR.SYNC.DEFER_BLOCKING 0x0 ;  /* 0x0000000000007b1d */ /* 0x002fec0000010000 */
[----:B------:R-:W1:Y:S02]  /*1a80*/  @!P2 SYNCS.CCTL.IV [UR8+0x4018] ;  /* 0x00401800ff00a9b1 */ /* 0x000e640008000008 */
[----:B-1----:R-:W-:Y:S04]  /*1a90*/  STS.U16 [R5+UR8], R24 ;  /* 0x0000001805007988 */ /* 0x002fe80008000408 */
[----:B------:R-:W-:Y:S04]  /*1aa0*/  STS.U16 [R5+UR8+0x200], R26 ;  /* 0x0002001a05007988 */ /* 0x000fe80008000408 */
[----:B------:R-:W-:Y:S04]  /*1ab0*/  STS.U16 [R5+UR8+0x8], R28 ;  /* 0x0000081c05007988 */ /* 0x000fe80008000408 */
[----:B------:R-:W-:Y:S04]  /*1ac0*/  STS.U16 [R5+UR8+0x208], R30 ;  /* 0x0002081e05007988 */ /* 0x000fe80008000408 */
[----:B------:R-:W-:Y:S04]  /*1ad0*/  STS.U16 [R3+UR8], R32 ;  /* 0x0000002003007988 */ /* 0x000fe80008000408 */
[----:B------:R-:W-:Y:S04]  /*1ae0*/  STS.U16 [R3+UR8+0x200], R34 ;  /* 0x0002002203007988 */ /* 0x000fe80008000408 */
[----:B------:R-:W-:Y:S04]  /*1af0*/  STS.U16 [R3+UR8+0x8], R36 ;  /* 0x0000082403007988 */ /* 0x000fe80008000408 */
[----:B------:R-:W-:Y:S01]  /*1b00*/  STS.U16 [R3+UR8+0x208], R38 ;  /* 0x0002082603007988 */ /* 0x000fe20008000408 */
[----:B------:R1:W-:Y:S06]  /*1b10*/  MEMBAR.ALL.CTA ;  /* 0x0000000000007992 */ /* 0x0003ec0000008000 */
[----:B-1----:R-:W1:Y:S02]  /*1b20*/  FENCE.VIEW.ASYNC.S ;  /* 0x00000000000073c6 */ /* 0x002e640000000000 */
[----:B-1----:R-:W-:Y:S06]  /*1b30*/  BAR.SYNC.DEFER_BLOCKING 0x0 ;  /* 0x0000000000007b1d */ /* 0x002fec0000010000 */
[----:B------:R1:W-:Y:S01]  /*1b40*/  @UP1 UTMASTG.2D [UR8], [UR12] ;  /* 0x000000080c0013b5 */ /* 0x0003e20008008000 */
[----:B------:R0:W-:Y:S01]  /*1b50*/  UTMACMDFLUSH ;  /* 0x00000000000079b7 */ /* 0x0001e20000000000 */
[----:B------:R-:W-:-:S04]  /*1b60*/  DEPBAR.LE SB0, 0x0 ;  /* 0x000080000000791a */ /* 0x000fc80000000000 */
[----:B------:R-:W-:Y:S06]  /*1b70*/  BAR.SYNC.DEFER_BLOCKING 0x0 ;  /* 0x0000000000007b1d */ /* 0x000fec0000010000 */
[----:B-1----:R-:W-:Y:S05]  /*1b80*/  EXIT ;  /* 0x000000000000794d */ /* 0x002fea0003800000 */
.L_x_49:
[----:B------:R-:W3:Y:S02]  /*1b90*/  SYNCS.PHASECHK.TRANS64.TRYWAIT P0, [UR33+0x4000], R2 ;  /* 0x00400002ff0075a7 */ /* 0x000ee40008000161 */
[----:B---3--:R-:W-:Y:S05]  /*1ba0*/  @!P0 BRA `(.L_x_49) ;  /* 0xfffffffc00f88947 */ /* 0x008fea000383ffff */
[----:B------:R-:W-:Y:S05]  /*1bb0*/  BRA `(.L_x_51) ;  /* 0xfffffff800fc7947 */ /* 0x000fea000383ffff */
.L_x_52:
[----:B------:R-:W-:-:S00]  /*1bc0*/  BRA `(.L_x_52) ;  /* 0xfffffffc00fc7947 */ /* 0x000fc0000383ffff */
[----:B------:R-:W-:-:S00]  /*1bd0*/  NOP ;  /* 0x0000000000007918 */ /* 0x000fc00000000000 */
        /* <DEDUP_REMOVED lines=10> */
.L_x_53:


//--------------------- .nv.shared.gluon_wgmma    --------------------------
	.section	.nv.shared.gluon_wgmma,"aw",@nobits
	.sectionflags	@""
	.align	16
	.zero		1024


//--------------------- .nv.shared.reserved.0     --------------------------
	.section	.nv.shared.reserved.0,"aw",@nobits
	.weak		__nv_reservedSMEM_offset_0_alias
	.size		__nv_reservedSMEM_offset_0_alias, 0, 0
	.other		__nv_reservedSMEM_offset_0_alias,@"STO_CUDA_RESERVED_SHARED STV_DEFAULT"
__nv_reservedSMEM_offset_0_alias:
	.zero		0


//--------------------- .nv.constant0.gluon_wgmma --------------------------
	.section	.nv.constant0.gluon_wgmma,"a",@progbits
	.sectionflags	@""
	.align	4
.nv.constant0.gluon_wgmma:
	.zero		608


//--------------------- SYMBOLS --------------------------

	.type		.nv.reservedSmem.offset0,@object
	.size		.nv.reservedSmem.offset0,0x4
